//
// Generated by NVIDIA NVVM Compiler
//
// Compiler Build ID: CL-36424714
// Cuda compilation tools, release 13.0, V13.0.88
// Based on NVVM 20.0.0
//

.version 9.0
.target sm_100
.address_size 64

	// .globl	_Z5copy_jPKdPd
.extern .shared .align 16 .b8 sharedData[];

.visible .entry _Z5copy_jPKdPd(
	.param .u32 _Z5copy_jPKdPd_param_0,
	.param .u64 .ptr .align 1 _Z5copy_jPKdPd_param_1,
	.param .u64 .ptr .align 1 _Z5copy_jPKdPd_param_2
)
{
	.reg .pred 	%p<2>;
	.reg .b32 	%r<6>;
	.reg .b64 	%rd<8>;
	.reg .b64 	%fd<2>;

	ld.param.u32 	%r2, [_Z5copy_jPKdPd_param_0];
	ld.param.u64 	%rd1, [_Z5copy_jPKdPd_param_1];
	ld.param.u64 	%rd2, [_Z5copy_jPKdPd_param_2];
	mov.u32 	%r3, %ctaid.x;
	mov.u32 	%r4, %ntid.x;
	mov.u32 	%r5, %tid.x;
	mad.lo.s32 	%r1, %r3, %r4, %r5;
	setp.ge.u32 	%p1, %r1, %r2;
	@%p1 bra 	$L__BB0_2;
	cvta.to.global.u64 	%rd3, %rd1;
	cvta.to.global.u64 	%rd4, %rd2;
	mul.wide.u32 	%rd5, %r1, 8;
	add.s64 	%rd6, %rd3, %rd5;
	ld.global.f64 	%fd1, [%rd6];
	add.s64 	%rd7, %rd4, %rd5;
	st.global.f64 	[%rd7], %fd1;
$L__BB0_2:
	ret;

}
	// .globl	_Z5zero_jPd
.visible .entry _Z5zero_jPd(
	.param .u32 _Z5zero_jPd_param_0,
	.param .u64 .ptr .align 1 _Z5zero_jPd_param_1
)
{
	.reg .pred 	%p<2>;
	.reg .b32 	%r<6>;
	.reg .b64 	%rd<6>;

	ld.param.u32 	%r2, [_Z5zero_jPd_param_0];
	ld.param.u64 	%rd1, [_Z5zero_jPd_param_1];
	mov.u32 	%r3, %ctaid.x;
	mov.u32 	%r4, %ntid.x;
	mov.u32 	%r5, %tid.x;
	mad.lo.s32 	%r1, %r3, %r4, %r5;
	setp.ge.u32 	%p1, %r1, %r2;
	@%p1 bra 	$L__BB1_2;
	cvta.to.global.u64 	%rd2, %rd1;
	mul.wide.u32 	%rd3, %r1, 8;
	add.s64 	%rd4, %rd2, %rd3;
	mov.b64 	%rd5, 0;
	st.global.u64 	[%rd4], %rd5;
$L__BB1_2:
	ret;

}
	// .globl	_Z4add_jPKdS0_Pd
.visible .entry _Z4add_jPKdS0_Pd(
	.param .u32 _Z4add_jPKdS0_Pd_param_0,
	.param .u64 .ptr .align 1 _Z4add_jPKdS0_Pd_param_1,
	.param .u64 .ptr .align 1 _Z4add_jPKdS0_Pd_param_2,
	.param .u64 .ptr .align 1 _Z4add_jPKdS0_Pd_param_3
)
{
	.reg .pred 	%p<2>;
	.reg .b32 	%r<6>;
	.reg .b64 	%rd<11>;
	.reg .b64 	%fd<4>;

	ld.param.u32 	%r2, [_Z4add_jPKdS0_Pd_param_0];
	ld.param.u64 	%rd1, [_Z4add_jPKdS0_Pd_param_1];
	ld.param.u64 	%rd2, [_Z4add_jPKdS0_Pd_param_2];
	ld.param.u64 	%rd3, [_Z4add_jPKdS0_Pd_param_3];
	mov.u32 	%r3, %ctaid.x;
	mov.u32 	%r4, %ntid.x;
	mov.u32 	%r5, %tid.x;
	mad.lo.s32 	%r1, %r3, %r4, %r5;
	setp.ge.u32 	%p1, %r1, %r2;
	@%p1 bra 	$L__BB2_2;
	cvta.to.global.u64 	%rd4, %rd1;
	cvta.to.global.u64 	%rd5, %rd2;
	cvta.to.global.u64 	%rd6, %rd3;
	mul.wide.u32 	%rd7, %r1, 8;
	add.s64 	%rd8, %rd4, %rd7;
	ld.global.f64 	%fd1, [%rd8];
	add.s64 	%rd9, %rd5, %rd7;
	ld.global.f64 	%fd2, [%rd9];
	add.f64 	%fd3, %fd1, %fd2;
	add.s64 	%rd10, %rd6, %rd7;
	st.global.f64 	[%rd10], %fd3;
$L__BB2_2:
	ret;

}
	// .globl	_Z9subtract_jPKdS0_Pd
.visible .entry _Z9subtract_jPKdS0_Pd(
	.param .u32 _Z9subtract_jPKdS0_Pd_param_0,
	.param .u64 .ptr .align 1 _Z9subtract_jPKdS0_Pd_param_1,
	.param .u64 .ptr .align 1 _Z9subtract_jPKdS0_Pd_param_2,
	.param .u64 .ptr .align 1 _Z9subtract_jPKdS0_Pd_param_3
)
{
	.reg .pred 	%p<2>;
	.reg .b32 	%r<6>;
	.reg .b64 	%rd<11>;
	.reg .b64 	%fd<4>;

	ld.param.u32 	%r2, [_Z9subtract_jPKdS0_Pd_param_0];
	ld.param.u64 	%rd1, [_Z9subtract_jPKdS0_Pd_param_1];
	ld.param.u64 	%rd2, [_Z9subtract_jPKdS0_Pd_param_2];
	ld.param.u64 	%rd3, [_Z9subtract_jPKdS0_Pd_param_3];
	mov.u32 	%r3, %ctaid.x;
	mov.u32 	%r4, %ntid.x;
	mov.u32 	%r5, %tid.x;
	mad.lo.s32 	%r1, %r3, %r4, %r5;
	setp.ge.u32 	%p1, %r1, %r2;
	@%p1 bra 	$L__BB3_2;
	cvta.to.global.u64 	%rd4, %rd1;
	cvta.to.global.u64 	%rd5, %rd2;
	cvta.to.global.u64 	%rd6, %rd3;
	mul.wide.u32 	%rd7, %r1, 8;
	add.s64 	%rd8, %rd4, %rd7;
	ld.global.f64 	%fd1, [%rd8];
	add.s64 	%rd9, %rd5, %rd7;
	ld.global.f64 	%fd2, [%rd9];
	sub.f64 	%fd3, %fd1, %fd2;
	add.s64 	%rd10, %rd6, %rd7;
	st.global.f64 	[%rd10], %fd3;
$L__BB3_2:
	ret;

}
	// .globl	_Z9multiply_jPKdS0_Pd
.visible .entry _Z9multiply_jPKdS0_Pd(
	.param .u32 _Z9multiply_jPKdS0_Pd_param_0,
	.param .u64 .ptr .align 1 _Z9multiply_jPKdS0_Pd_param_1,
	.param .u64 .ptr .align 1 _Z9multiply_jPKdS0_Pd_param_2,
	.param .u64 .ptr .align 1 _Z9multiply_jPKdS0_Pd_param_3
)
{
	.reg .pred 	%p<2>;
	.reg .b32 	%r<6>;
	.reg .b64 	%rd<11>;
	.reg .b64 	%fd<4>;

	ld.param.u32 	%r2, [_Z9multiply_jPKdS0_Pd_param_0];
	ld.param.u64 	%rd1, [_Z9multiply_jPKdS0_Pd_param_1];
	ld.param.u64 	%rd2, [_Z9multiply_jPKdS0_Pd_param_2];
	ld.param.u64 	%rd3, [_Z9multiply_jPKdS0_Pd_param_3];
	mov.u32 	%r3, %ctaid.x;
	mov.u32 	%r4, %ntid.x;
	mov.u32 	%r5, %tid.x;
	mad.lo.s32 	%r1, %r3, %r4, %r5;
	setp.ge.u32 	%p1, %r1, %r2;
	@%p1 bra 	$L__BB4_2;
	cvta.to.global.u64 	%rd4, %rd1;
	cvta.to.global.u64 	%rd5, %rd2;
	cvta.to.global.u64 	%rd6, %rd3;
	mul.wide.u32 	%rd7, %r1, 8;
	add.s64 	%rd8, %rd4, %rd7;
	ld.global.f64 	%fd1, [%rd8];
	add.s64 	%rd9, %rd5, %rd7;
	ld.global.f64 	%fd2, [%rd9];
	mul.f64 	%fd3, %fd1, %fd2;
	add.s64 	%rd10, %rd6, %rd7;
	st.global.f64 	[%rd10], %fd3;
$L__BB4_2:
	ret;

}
	// .globl	_Z24dotVectorsWithMatrixOut_jjPKdS0_Pd
.visible .entry _Z24dotVectorsWithMatrixOut_jjPKdS0_Pd(
	.param .u32 _Z24dotVectorsWithMatrixOut_jjPKdS0_Pd_param_0,
	.param .u32 _Z24dotVectorsWithMatrixOut_jjPKdS0_Pd_param_1,
	.param .u64 .ptr .align 1 _Z24dotVectorsWithMatrixOut_jjPKdS0_Pd_param_2,
	.param .u64 .ptr .align 1 _Z24dotVectorsWithMatrixOut_jjPKdS0_Pd_param_3,
	.param .u64 .ptr .align 1 _Z24dotVectorsWithMatrixOut_jjPKdS0_Pd_param_4
)
{
	.reg .pred 	%p<4>;
	.reg .b32 	%r<14>;
	.reg .b64 	%rd<13>;
	.reg .b64 	%fd<4>;

	ld.param.u32 	%r4, [_Z24dotVectorsWithMatrixOut_jjPKdS0_Pd_param_0];
	ld.param.u32 	%r5, [_Z24dotVectorsWithMatrixOut_jjPKdS0_Pd_param_1];
	ld.param.u64 	%rd1, [_Z24dotVectorsWithMatrixOut_jjPKdS0_Pd_param_2];
	ld.param.u64 	%rd2, [_Z24dotVectorsWithMatrixOut_jjPKdS0_Pd_param_3];
	ld.param.u64 	%rd3, [_Z24dotVectorsWithMatrixOut_jjPKdS0_Pd_param_4];
	mov.u32 	%r6, %ctaid.x;
	mov.u32 	%r7, %ntid.x;
	mov.u32 	%r8, %tid.x;
	mad.lo.s32 	%r1, %r6, %r7, %r8;
	mov.u32 	%r9, %ctaid.y;
	mov.u32 	%r10, %ntid.y;
	mov.u32 	%r11, %tid.y;
	mad.lo.s32 	%r12, %r9, %r10, %r11;
	setp.ge.u32 	%p1, %r1, %r4;
	setp.ge.u32 	%p2, %r12, %r5;
	or.pred  	%p3, %p1, %p2;
	@%p3 bra 	$L__BB5_2;
	cvta.to.global.u64 	%rd4, %rd1;
	cvta.to.global.u64 	%rd5, %rd2;
	cvta.to.global.u64 	%rd6, %rd3;
	mul.wide.u32 	%rd7, %r1, 8;
	add.s64 	%rd8, %rd4, %rd7;
	ld.global.f64 	%fd1, [%rd8];
	mul.wide.u32 	%rd9, %r12, 8;
	add.s64 	%rd10, %rd5, %rd9;
	ld.global.f64 	%fd2, [%rd10];
	mul.f64 	%fd3, %fd1, %fd2;
	mad.lo.s32 	%r13, %r5, %r1, %r12;
	mul.wide.u32 	%rd11, %r13, 8;
	add.s64 	%rd12, %rd6, %rd11;
	st.global.f64 	[%rd12], %fd3;
$L__BB5_2:
	ret;

}
	// .globl	_Z24dotMatrixVectorMultiply_jjPKdS0_Pd
.visible .entry _Z24dotMatrixVectorMultiply_jjPKdS0_Pd(
	.param .u32 _Z24dotMatrixVectorMultiply_jjPKdS0_Pd_param_0,
	.param .u32 _Z24dotMatrixVectorMultiply_jjPKdS0_Pd_param_1,
	.param .u64 .ptr .align 1 _Z24dotMatrixVectorMultiply_jjPKdS0_Pd_param_2,
	.param .u64 .ptr .align 1 _Z24dotMatrixVectorMultiply_jjPKdS0_Pd_param_3,
	.param .u64 .ptr .align 1 _Z24dotMatrixVectorMultiply_jjPKdS0_Pd_param_4
)
{
	.reg .pred 	%p<4>;
	.reg .b32 	%r<14>;
	.reg .b64 	%rd<12>;
	.reg .b64 	%fd<4>;

	ld.param.u32 	%r4, [_Z24dotMatrixVectorMultiply_jjPKdS0_Pd_param_0];
	ld.param.u32 	%r5, [_Z24dotMatrixVectorMultiply_jjPKdS0_Pd_param_1];
	ld.param.u64 	%rd1, [_Z24dotMatrixVectorMultiply_jjPKdS0_Pd_param_2];
	ld.param.u64 	%rd2, [_Z24dotMatrixVectorMultiply_jjPKdS0_Pd_param_3];
	ld.param.u64 	%rd3, [_Z24dotMatrixVectorMultiply_jjPKdS0_Pd_param_4];
	mov.u32 	%r6, %ctaid.x;
	mov.u32 	%r7, %ntid.x;
	mov.u32 	%r8, %tid.x;
	mad.lo.s32 	%r1, %r6, %r7, %r8;
	mov.u32 	%r9, %ctaid.y;
	mov.u32 	%r10, %ntid.y;
	mov.u32 	%r11, %tid.y;
	mad.lo.s32 	%r12, %r9, %r10, %r11;
	setp.ge.u32 	%p1, %r1, %r4;
	setp.ge.u32 	%p2, %r12, %r5;
	or.pred  	%p3, %p1, %p2;
	@%p3 bra 	$L__BB6_2;
	cvta.to.global.u64 	%rd4, %rd1;
	cvta.to.global.u64 	%rd5, %rd2;
	cvta.to.global.u64 	%rd6, %rd3;
	mad.lo.s32 	%r13, %r5, %r1, %r12;
	mul.wide.u32 	%rd7, %r13, 8;
	add.s64 	%rd8, %rd4, %rd7;
	ld.global.f64 	%fd1, [%rd8];
	mul.wide.u32 	%rd9, %r12, 8;
	add.s64 	%rd10, %rd5, %rd9;
	ld.global.f64 	%fd2, [%rd10];
	mul.f64 	%fd3, %fd1, %fd2;
	add.s64 	%rd11, %rd6, %rd7;
	st.global.f64 	[%rd11], %fd3;
$L__BB6_2:
	ret;

}
	// .globl	_Z28dotMatrixVectorSumReduction_jjPd
.visible .entry _Z28dotMatrixVectorSumReduction_jjPd(
	.param .u32 _Z28dotMatrixVectorSumReduction_jjPd_param_0,
	.param .u32 _Z28dotMatrixVectorSumReduction_jjPd_param_1,
	.param .u64 .ptr .align 1 _Z28dotMatrixVectorSumReduction_jjPd_param_2
)
{
	.reg .pred 	%p<7>;
	.reg .b32 	%r<24>;
	.reg .b64 	%rd<7>;
	.reg .b64 	%fd<9>;

	ld.param.u32 	%r11, [_Z28dotMatrixVectorSumReduction_jjPd_param_0];
	ld.param.u32 	%r10, [_Z28dotMatrixVectorSumReduction_jjPd_param_1];
	ld.param.u64 	%rd2, [_Z28dotMatrixVectorSumReduction_jjPd_param_2];
	cvta.to.global.u64 	%rd1, %rd2;
	mov.u32 	%r12, %ctaid.x;
	mov.u32 	%r13, %ntid.x;
	mov.u32 	%r14, %tid.x;
	mad.lo.s32 	%r1, %r12, %r13, %r14;
	mov.u32 	%r2, %ctaid.y;
	mov.u32 	%r23, %ntid.y;
	mov.u32 	%r4, %tid.y;
	mad.lo.s32 	%r5, %r2, %r23, %r4;
	mul.lo.s32 	%r6, %r14, %r23;
	setp.ge.u32 	%p1, %r1, %r11;
	@%p1 bra 	$L__BB7_9;
	setp.ge.u32 	%p2, %r5, %r10;
	mov.f64 	%fd8, 0d0000000000000000;
	@%p2 bra 	$L__BB7_3;
	mad.lo.s32 	%r15, %r10, %r1, %r5;
	mul.wide.u32 	%rd3, %r15, 8;
	add.s64 	%rd4, %rd1, %rd3;
	ld.global.f64 	%fd8, [%rd4];
$L__BB7_3:
	add.s32 	%r16, %r6, %r4;
	shl.b32 	%r17, %r16, 3;
	mov.u32 	%r18, sharedData;
	add.s32 	%r7, %r18, %r17;
	st.shared.f64 	[%r7], %fd8;
	bar.sync 	0;
	setp.lt.u32 	%p3, %r23, 2;
	@%p3 bra 	$L__BB7_7;
$L__BB7_4:
	shr.u32 	%r9, %r23, 1;
	setp.ge.u32 	%p4, %r4, %r9;
	@%p4 bra 	$L__BB7_6;
	shl.b32 	%r19, %r9, 3;
	add.s32 	%r20, %r7, %r19;
	ld.shared.f64 	%fd4, [%r20];
	ld.shared.f64 	%fd5, [%r7];
	add.f64 	%fd6, %fd4, %fd5;
	st.shared.f64 	[%r7], %fd6;
$L__BB7_6:
	bar.sync 	0;
	setp.gt.u32 	%p5, %r23, 3;
	mov.u32 	%r23, %r9;
	@%p5 bra 	$L__BB7_4;
$L__BB7_7:
	setp.ne.s32 	%p6, %r4, 0;
	@%p6 bra 	$L__BB7_9;
	ld.shared.f64 	%fd7, [%r7];
	mov.u32 	%r21, %nctaid.y;
	mad.lo.s32 	%r22, %r1, %r21, %r2;
	mul.wide.u32 	%rd5, %r22, 8;
	add.s64 	%rd6, %rd1, %rd5;
	st.global.f64 	[%rd6], %fd7;
$L__BB7_9:
	ret;

}
	// .globl	_Z16dotVectorMatrix_jjPKdS0_Pd
.visible .entry _Z16dotVectorMatrix_jjPKdS0_Pd(
	.param .u32 _Z16dotVectorMatrix_jjPKdS0_Pd_param_0,
	.param .u32 _Z16dotVectorMatrix_jjPKdS0_Pd_param_1,
	.param .u64 .ptr .align 1 _Z16dotVectorMatrix_jjPKdS0_Pd_param_2,
	.param .u64 .ptr .align 1 _Z16dotVectorMatrix_jjPKdS0_Pd_param_3,
	.param .u64 .ptr .align 1 _Z16dotVectorMatrix_jjPKdS0_Pd_param_4
)
{
	.reg .pred 	%p<11>;
	.reg .b32 	%r<67>;
	.reg .b64 	%rd<50>;
	.reg .b64 	%fd<56>;

	ld.param.u32 	%r39, [_Z16dotVectorMatrix_jjPKdS0_Pd_param_0];
	ld.param.u32 	%r40, [_Z16dotVectorMatrix_jjPKdS0_Pd_param_1];
	ld.param.u64 	%rd8, [_Z16dotVectorMatrix_jjPKdS0_Pd_param_2];
	ld.param.u64 	%rd9, [_Z16dotVectorMatrix_jjPKdS0_Pd_param_3];
	ld.param.u64 	%rd7, [_Z16dotVectorMatrix_jjPKdS0_Pd_param_4];
	cvta.to.global.u64 	%rd1, %rd8;
	cvta.to.global.u64 	%rd2, %rd9;
	mov.u32 	%r41, %ctaid.x;
	mov.u32 	%r42, %ntid.x;
	mul.lo.s32 	%r1, %r41, %r42;
	mov.u32 	%r2, %tid.x;
	add.s32 	%r3, %r1, %r2;
	setp.ge.u32 	%p1, %r3, %r40;
	@%p1 bra 	$L__BB8_13;
	cvta.to.global.u64 	%rd10, %rd7;
	mul.wide.u32 	%rd11, %r3, 8;
	add.s64 	%rd3, %rd10, %rd11;
	mov.b64 	%rd12, 0;
	st.global.u64 	[%rd3], %rd12;
	setp.eq.s32 	%p2, %r39, 0;
	@%p2 bra 	$L__BB8_13;
	and.b32  	%r4, %r39, 7;
	setp.lt.u32 	%p3, %r39, 8;
	mov.b32 	%r65, 0;
	mov.f64 	%fd53, 0d0000000000000000;
	@%p3 bra 	$L__BB8_5;
	and.b32  	%r65, %r39, -8;
	neg.s32 	%r63, %r65;
	shl.b32 	%r7, %r40, 3;
	mad.lo.s32 	%r61, %r40, 7, %r3;
	mad.lo.s32 	%r60, %r40, 6, %r3;
	mad.lo.s32 	%r59, %r40, 5, %r3;
	shl.b32 	%r44, %r40, 2;
	add.s32 	%r58, %r3, %r44;
	mad.lo.s32 	%r57, %r40, 3, %r3;
	shl.b32 	%r45, %r40, 1;
	add.s32 	%r56, %r3, %r45;
	add.s64 	%rd49, %rd1, 32;
	add.s32 	%r46, %r2, %r40;
	add.s32 	%r55, %r46, %r1;
	mov.f64 	%fd53, 0d0000000000000000;
	mov.u32 	%r62, %r3;
$L__BB8_4:
	.pragma "nounroll";
	mul.wide.u32 	%rd13, %r62, 8;
	add.s64 	%rd14, %rd2, %rd13;
	ld.global.f64 	%fd10, [%rd14];
	ld.global.f64 	%fd11, [%rd49+-32];
	fma.rn.f64 	%fd12, %fd10, %fd11, %fd53;
	st.global.f64 	[%rd3], %fd12;
	mul.wide.u32 	%rd15, %r55, 8;
	add.s64 	%rd16, %rd2, %rd15;
	ld.global.f64 	%fd13, [%rd16];
	ld.global.f64 	%fd14, [%rd49+-24];
	fma.rn.f64 	%fd15, %fd13, %fd14, %fd12;
	st.global.f64 	[%rd3], %fd15;
	mul.wide.u32 	%rd17, %r56, 8;
	add.s64 	%rd18, %rd2, %rd17;
	ld.global.f64 	%fd16, [%rd18];
	ld.global.f64 	%fd17, [%rd49+-16];
	fma.rn.f64 	%fd18, %fd16, %fd17, %fd15;
	st.global.f64 	[%rd3], %fd18;
	mul.wide.u32 	%rd19, %r57, 8;
	add.s64 	%rd20, %rd2, %rd19;
	ld.global.f64 	%fd19, [%rd20];
	ld.global.f64 	%fd20, [%rd49+-8];
	fma.rn.f64 	%fd21, %fd19, %fd20, %fd18;
	st.global.f64 	[%rd3], %fd21;
	mul.wide.u32 	%rd21, %r58, 8;
	add.s64 	%rd22, %rd2, %rd21;
	ld.global.f64 	%fd22, [%rd22];
	ld.global.f64 	%fd23, [%rd49];
	fma.rn.f64 	%fd24, %fd22, %fd23, %fd21;
	st.global.f64 	[%rd3], %fd24;
	mul.wide.u32 	%rd23, %r59, 8;
	add.s64 	%rd24, %rd2, %rd23;
	ld.global.f64 	%fd25, [%rd24];
	ld.global.f64 	%fd26, [%rd49+8];
	fma.rn.f64 	%fd27, %fd25, %fd26, %fd24;
	st.global.f64 	[%rd3], %fd27;
	mul.wide.u32 	%rd25, %r60, 8;
	add.s64 	%rd26, %rd2, %rd25;
	ld.global.f64 	%fd28, [%rd26];
	ld.global.f64 	%fd29, [%rd49+16];
	fma.rn.f64 	%fd30, %fd28, %fd29, %fd27;
	st.global.f64 	[%rd3], %fd30;
	mul.wide.u32 	%rd27, %r61, 8;
	add.s64 	%rd28, %rd2, %rd27;
	ld.global.f64 	%fd31, [%rd28];
	ld.global.f64 	%fd32, [%rd49+24];
	fma.rn.f64 	%fd53, %fd31, %fd32, %fd30;
	st.global.f64 	[%rd3], %fd53;
	add.s32 	%r63, %r63, 8;
	add.s32 	%r62, %r62, %r7;
	add.s32 	%r61, %r61, %r7;
	add.s32 	%r60, %r60, %r7;
	add.s32 	%r59, %r59, %r7;
	add.s32 	%r58, %r58, %r7;
	add.s32 	%r57, %r57, %r7;
	add.s32 	%r56, %r56, %r7;
	add.s64 	%rd49, %rd49, 64;
	add.s32 	%r55, %r55, %r7;
	setp.ne.s32 	%p4, %r63, 0;
	@%p4 bra 	$L__BB8_4;
$L__BB8_5:
	setp.eq.s32 	%p5, %r4, 0;
	@%p5 bra 	$L__BB8_13;
	and.b32  	%r34, %r39, 3;
	setp.lt.u32 	%p6, %r4, 4;
	@%p6 bra 	$L__BB8_8;
	mad.lo.s32 	%r47, %r65, %r40, %r3;
	mul.wide.u32 	%rd29, %r47, 8;
	add.s64 	%rd30, %rd2, %rd29;
	ld.global.f64 	%fd33, [%rd30];
	mul.wide.u32 	%rd31, %r65, 8;
	add.s64 	%rd32, %rd1, %rd31;
	ld.global.f64 	%fd34, [%rd32];
	fma.rn.f64 	%fd35, %fd33, %fd34, %fd53;
	st.global.f64 	[%rd3], %fd35;
	add.s32 	%r48, %r47, %r40;
	mul.wide.u32 	%rd33, %r48, 8;
	add.s64 	%rd34, %rd2, %rd33;
	ld.global.f64 	%fd36, [%rd34];
	ld.global.f64 	%fd37, [%rd32+8];
	fma.rn.f64 	%fd38, %fd36, %fd37, %fd35;
	st.global.f64 	[%rd3], %fd38;
	add.s32 	%r49, %r48, %r40;
	mul.wide.u32 	%rd35, %r49, 8;
	add.s64 	%rd36, %rd2, %rd35;
	ld.global.f64 	%fd39, [%rd36];
	ld.global.f64 	%fd40, [%rd32+16];
	fma.rn.f64 	%fd41, %fd39, %fd40, %fd38;
	st.global.f64 	[%rd3], %fd41;
	add.s32 	%r50, %r49, %r40;
	mul.wide.u32 	%rd37, %r50, 8;
	add.s64 	%rd38, %rd2, %rd37;
	ld.global.f64 	%fd42, [%rd38];
	ld.global.f64 	%fd43, [%rd32+24];
	fma.rn.f64 	%fd53, %fd42, %fd43, %fd41;
	st.global.f64 	[%rd3], %fd53;
	add.s32 	%r65, %r65, 4;
$L__BB8_8:
	setp.eq.s32 	%p7, %r34, 0;
	@%p7 bra 	$L__BB8_13;
	setp.eq.s32 	%p8, %r34, 1;
	@%p8 bra 	$L__BB8_11;
	mad.lo.s32 	%r51, %r65, %r40, %r3;
	mul.wide.u32 	%rd39, %r51, 8;
	add.s64 	%rd40, %rd2, %rd39;
	ld.global.f64 	%fd44, [%rd40];
	mul.wide.u32 	%rd41, %r65, 8;
	add.s64 	%rd42, %rd1, %rd41;
	ld.global.f64 	%fd45, [%rd42];
	fma.rn.f64 	%fd46, %fd44, %fd45, %fd53;
	st.global.f64 	[%rd3], %fd46;
	add.s32 	%r52, %r51, %r40;
	mul.wide.u32 	%rd43, %r52, 8;
	add.s64 	%rd44, %rd2, %rd43;
	ld.global.f64 	%fd47, [%rd44];
	ld.global.f64 	%fd48, [%rd42+8];
	fma.rn.f64 	%fd53, %fd47, %fd48, %fd46;
	st.global.f64 	[%rd3], %fd53;
	add.s32 	%r65, %r65, 2;
$L__BB8_11:
	and.b32  	%r53, %r39, 1;
	setp.eq.b32 	%p9, %r53, 1;
	not.pred 	%p10, %p9;
	@%p10 bra 	$L__BB8_13;
	mad.lo.s32 	%r54, %r65, %r40, %r3;
	mul.wide.u32 	%rd45, %r54, 8;
	add.s64 	%rd46, %rd2, %rd45;
	ld.global.f64 	%fd49, [%rd46];
	mul.wide.u32 	%rd47, %r65, 8;
	add.s64 	%rd48, %rd1, %rd47;
	ld.global.f64 	%fd50, [%rd48];
	fma.rn.f64 	%fd51, %fd49, %fd50, %fd53;
	st.global.f64 	[%rd3], %fd51;
$L__BB8_13:
	ret;

}
	// .globl	_Z8sigmoid_jPKdPd
.visible .entry _Z8sigmoid_jPKdPd(
	.param .u32 _Z8sigmoid_jPKdPd_param_0,
	.param .u64 .ptr .align 1 _Z8sigmoid_jPKdPd_param_1,
	.param .u64 .ptr .align 1 _Z8sigmoid_jPKdPd_param_2
)
{
	.reg .pred 	%p<5>;
	.reg .b32 	%r<21>;
	.reg .b32 	%f<3>;
	.reg .b64 	%rd<9>;
	.reg .b64 	%fd<30>;

	ld.param.u32 	%r5, [_Z8sigmoid_jPKdPd_param_0];
	ld.param.u64 	%rd1, [_Z8sigmoid_jPKdPd_param_1];
	ld.param.u64 	%rd2, [_Z8sigmoid_jPKdPd_param_2];
	mov.u32 	%r6, %ctaid.x;
	mov.u32 	%r7, %ntid.x;
	mov.u32 	%r8, %tid.x;
	mad.lo.s32 	%r1, %r6, %r7, %r8;
	setp.ge.u32 	%p1, %r1, %r5;
	@%p1 bra 	$L__BB9_5;
	cvta.to.global.u64 	%rd3, %rd1;
	mul.wide.u32 	%rd4, %r1, 8;
	add.s64 	%rd5, %rd3, %rd4;
	ld.global.f64 	%fd1, [%rd5];
	neg.f64 	%fd6, %fd1;
	fma.rn.f64 	%fd7, %fd1, 0dBFF71547652B82FE, 0d4338000000000000;
	{
	.reg .b32 %temp; 
	mov.b64 	{%r2, %temp}, %fd7;
	}
	mov.f64 	%fd8, 0dC338000000000000;
	add.rn.f64 	%fd9, %fd7, %fd8;
	fma.rn.f64 	%fd10, %fd9, 0dBFE62E42FEFA39EF, %fd6;
	fma.rn.f64 	%fd11, %fd9, 0dBC7ABC9E3B39803F, %fd10;
	fma.rn.f64 	%fd12, %fd11, 0d3E5ADE1569CE2BDF, 0d3E928AF3FCA213EA;
	fma.rn.f64 	%fd13, %fd12, %fd11, 0d3EC71DEE62401315;
	fma.rn.f64 	%fd14, %fd13, %fd11, 0d3EFA01997C89EB71;
	fma.rn.f64 	%fd15, %fd14, %fd11, 0d3F2A01A014761F65;
	fma.rn.f64 	%fd16, %fd15, %fd11, 0d3F56C16C1852B7AF;
	fma.rn.f64 	%fd17, %fd16, %fd11, 0d3F81111111122322;
	fma.rn.f64 	%fd18, %fd17, %fd11, 0d3FA55555555502A1;
	fma.rn.f64 	%fd19, %fd18, %fd11, 0d3FC5555555555511;
	fma.rn.f64 	%fd20, %fd19, %fd11, 0d3FE000000000000B;
	fma.rn.f64 	%fd21, %fd20, %fd11, 0d3FF0000000000000;
	fma.rn.f64 	%fd22, %fd21, %fd11, 0d3FF0000000000000;
	{
	.reg .b32 %temp; 
	mov.b64 	{%r3, %temp}, %fd22;
	}
	{
	.reg .b32 %temp; 
	mov.b64 	{%temp, %r4}, %fd22;
	}
	shl.b32 	%r9, %r2, 20;
	add.s32 	%r10, %r9, %r4;
	mov.b64 	%fd29, {%r3, %r10};
	{
	.reg .b32 %temp; 
	mov.b64 	{%temp, %r11}, %fd6;
	}
	mov.b32 	%f2, %r11;
	abs.f32 	%f1, %f2;
	setp.lt.f32 	%p2, %f1, 0f4086232B;
	@%p2 bra 	$L__BB9_4;
	setp.gt.f64 	%p3, %fd1, 0d0000000000000000;
	mov.f64 	%fd23, 0d7FF0000000000000;
	sub.f64 	%fd24, %fd23, %fd1;
	selp.f64 	%fd29, 0d0000000000000000, %fd24, %p3;
	setp.geu.f32 	%p4, %f1, 0f40874800;
	@%p4 bra 	$L__BB9_4;
	shr.u32 	%r12, %r2, 31;
	add.s32 	%r13, %r2, %r12;
	shr.s32 	%r14, %r13, 1;
	shl.b32 	%r15, %r14, 20;
	add.s32 	%r16, %r4, %r15;
	mov.b64 	%fd25, {%r3, %r16};
	sub.s32 	%r17, %r2, %r14;
	shl.b32 	%r18, %r17, 20;
	add.s32 	%r19, %r18, 1072693248;
	mov.b32 	%r20, 0;
	mov.b64 	%fd26, {%r20, %r19};
	mul.f64 	%fd29, %fd26, %fd25;
$L__BB9_4:
	add.f64 	%fd27, %fd29, 0d3FF0000000000000;
	rcp.rn.f64 	%fd28, %fd27;
	cvta.to.global.u64 	%rd6, %rd2;
	add.s64 	%rd8, %rd6, %rd4;
	st.global.f64 	[%rd8], %fd28;
$L__BB9_5:
	ret;

}
	// .globl	_Z13sigmoidPrime_jPKdPd
.visible .entry _Z13sigmoidPrime_jPKdPd(
	.param .u32 _Z13sigmoidPrime_jPKdPd_param_0,
	.param .u64 .ptr .align 1 _Z13sigmoidPrime_jPKdPd_param_1,
	.param .u64 .ptr .align 1 _Z13sigmoidPrime_jPKdPd_param_2
)
{
	.reg .pred 	%p<5>;
	.reg .b32 	%r<21>;
	.reg .b32 	%f<3>;
	.reg .b64 	%rd<9>;
	.reg .b64 	%fd<33>;

	ld.param.u32 	%r5, [_Z13sigmoidPrime_jPKdPd_param_0];
	ld.param.u64 	%rd1, [_Z13sigmoidPrime_jPKdPd_param_1];
	ld.param.u64 	%rd2, [_Z13sigmoidPrime_jPKdPd_param_2];
	mov.u32 	%r6, %ctaid.x;
	mov.u32 	%r7, %ntid.x;
	mov.u32 	%r8, %tid.x;
	mad.lo.s32 	%r1, %r6, %r7, %r8;
	setp.ge.u32 	%p1, %r1, %r5;
	@%p1 bra 	$L__BB10_5;
	cvta.to.global.u64 	%rd3, %rd1;
	mul.wide.u32 	%rd4, %r1, 8;
	add.s64 	%rd5, %rd3, %rd4;
	ld.global.f64 	%fd1, [%rd5];
	neg.f64 	%fd6, %fd1;
	fma.rn.f64 	%fd7, %fd1, 0dBFF71547652B82FE, 0d4338000000000000;
	{
	.reg .b32 %temp; 
	mov.b64 	{%r2, %temp}, %fd7;
	}
	mov.f64 	%fd8, 0dC338000000000000;
	add.rn.f64 	%fd9, %fd7, %fd8;
	fma.rn.f64 	%fd10, %fd9, 0dBFE62E42FEFA39EF, %fd6;
	fma.rn.f64 	%fd11, %fd9, 0dBC7ABC9E3B39803F, %fd10;
	fma.rn.f64 	%fd12, %fd11, 0d3E5ADE1569CE2BDF, 0d3E928AF3FCA213EA;
	fma.rn.f64 	%fd13, %fd12, %fd11, 0d3EC71DEE62401315;
	fma.rn.f64 	%fd14, %fd13, %fd11, 0d3EFA01997C89EB71;
	fma.rn.f64 	%fd15, %fd14, %fd11, 0d3F2A01A014761F65;
	fma.rn.f64 	%fd16, %fd15, %fd11, 0d3F56C16C1852B7AF;
	fma.rn.f64 	%fd17, %fd16, %fd11, 0d3F81111111122322;
	fma.rn.f64 	%fd18, %fd17, %fd11, 0d3FA55555555502A1;
	fma.rn.f64 	%fd19, %fd18, %fd11, 0d3FC5555555555511;
	fma.rn.f64 	%fd20, %fd19, %fd11, 0d3FE000000000000B;
	fma.rn.f64 	%fd21, %fd20, %fd11, 0d3FF0000000000000;
	fma.rn.f64 	%fd22, %fd21, %fd11, 0d3FF0000000000000;
	{
	.reg .b32 %temp; 
	mov.b64 	{%r3, %temp}, %fd22;
	}
	{
	.reg .b32 %temp; 
	mov.b64 	{%temp, %r4}, %fd22;
	}
	shl.b32 	%r9, %r2, 20;
	add.s32 	%r10, %r9, %r4;
	mov.b64 	%fd32, {%r3, %r10};
	{
	.reg .b32 %temp; 
	mov.b64 	{%temp, %r11}, %fd6;
	}
	mov.b32 	%f2, %r11;
	abs.f32 	%f1, %f2;
	setp.lt.f32 	%p2, %f1, 0f4086232B;
	@%p2 bra 	$L__BB10_4;
	setp.gt.f64 	%p3, %fd1, 0d0000000000000000;
	mov.f64 	%fd23, 0d7FF0000000000000;
	sub.f64 	%fd24, %fd23, %fd1;
	selp.f64 	%fd32, 0d0000000000000000, %fd24, %p3;
	setp.geu.f32 	%p4, %f1, 0f40874800;
	@%p4 bra 	$L__BB10_4;
	shr.u32 	%r12, %r2, 31;
	add.s32 	%r13, %r2, %r12;
	shr.s32 	%r14, %r13, 1;
	shl.b32 	%r15, %r14, 20;
	add.s32 	%r16, %r4, %r15;
	mov.b64 	%fd25, {%r3, %r16};
	sub.s32 	%r17, %r2, %r14;
	shl.b32 	%r18, %r17, 20;
	add.s32 	%r19, %r18, 1072693248;
	mov.b32 	%r20, 0;
	mov.b64 	%fd26, {%r20, %r19};
	mul.f64 	%fd32, %fd26, %fd25;
$L__BB10_4:
	add.f64 	%fd27, %fd32, 0d3FF0000000000000;
	rcp.rn.f64 	%fd28, %fd27;
	mov.f64 	%fd29, 0d3FF0000000000000;
	sub.f64 	%fd30, %fd29, %fd28;
	mul.f64 	%fd31, %fd28, %fd30;
	cvta.to.global.u64 	%rd6, %rd2;
	add.s64 	%rd8, %rd6, %rd4;
	st.global.f64 	[%rd8], %fd31;
$L__BB10_5:
	ret;

}
	// .globl	_Z11reduceCost_jddPKdPd
.visible .entry _Z11reduceCost_jddPKdPd(
	.param .u32 _Z11reduceCost_jddPKdPd_param_0,
	.param .f64 _Z11reduceCost_jddPKdPd_param_1,
	.param .f64 _Z11reduceCost_jddPKdPd_param_2,
	.param .u64 .ptr .align 1 _Z11reduceCost_jddPKdPd_param_3,
	.param .u64 .ptr .align 1 _Z11reduceCost_jddPKdPd_param_4
)
{
	.reg .pred 	%p<2>;
	.reg .b32 	%r<6>;
	.reg .b64 	%rd<8>;
	.reg .b64 	%fd<8>;

	ld.param.u32 	%r2, [_Z11reduceCost_jddPKdPd_param_0];
	ld.param.f64 	%fd1, [_Z11reduceCost_jddPKdPd_param_1];
	ld.param.f64 	%fd2, [_Z11reduceCost_jddPKdPd_param_2];
	ld.param.u64 	%rd1, [_Z11reduceCost_jddPKdPd_param_3];
	ld.param.u64 	%rd2, [_Z11reduceCost_jddPKdPd_param_4];
	mov.u32 	%r3, %ctaid.x;
	mov.u32 	%r4, %ntid.x;
	mov.u32 	%r5, %tid.x;
	mad.lo.s32 	%r1, %r3, %r4, %r5;
	setp.ge.u32 	%p1, %r1, %r2;
	@%p1 bra 	$L__BB11_2;
	cvta.to.global.u64 	%rd3, %rd1;
	cvta.to.global.u64 	%rd4, %rd2;
	div.rn.f64 	%fd3, %fd1, %fd2;
	mul.wide.u32 	%rd5, %r1, 8;
	add.s64 	%rd6, %rd3, %rd5;
	ld.global.f64 	%fd4, [%rd6];
	mul.f64 	%fd5, %fd3, %fd4;
	add.s64 	%rd7, %rd4, %rd5;
	ld.global.f64 	%fd6, [%rd7];
	sub.f64 	%fd7, %fd6, %fd5;
	st.global.f64 	[%rd7], %fd7;
$L__BB11_2:
	ret;

}


// ===== COMPILED SASS (sm_100) =====

	.target	sm_100

	.elftype	@"ET_EXEC"


//--------------------- .note.nv.tkinfo           --------------------------
	.section	.note.nv.tkinfo,"",@"SHT_NOTE"
	.sectionflags	@"SHF_NOTE_NV_TKINFO"
	.tkinfo
        /*0018*/ 	.word	0x00000002
        /*0030*/ 	.string	""
        /*0030*/ 	.string	"ptxas"
        /*0030*/ 	.string	"Cuda compilation tools, release 13.0, V13.0.88"
        /*0030*/ 	.string	"Build cuda_13.0.r13.0/compiler.36424714_0"
        /*0030*/ 	.string	"-arch sm_100 -m 64 "



//--------------------- .note.nv.cuinfo           --------------------------
	.section	.note.nv.cuinfo,"",@"SHT_NOTE"
	.sectionflags	@"SHF_NOTE_NV_CUINFO"
        /*0018*/ 	.short	0x0002
        /*001a*/ 	.short	0x0064
        /*001c*/ 	.short	0x0082
	.zero		2


//--------------------- .nv.info                  --------------------------
	.section	.nv.info,"",@"SHT_CUDA_INFO"
	.align	4


	//----- nvinfo : EIATTR_REGCOUNT
	.align		4
        /*0000*/ 	.byte	0x04, 0x2f
        /*0002*/ 	.short	(.L_1 - .L_0)
	.align		4
.L_0:
        /*0004*/ 	.word	index@(_Z5copy_jPKdPd)
        /*0008*/ 	.word	0x0000000a


	//----- nvinfo : EIATTR_FRAME_SIZE
	.align		4
.L_1:
        /*000c*/ 	.byte	0x04, 0x11
        /*000e*/ 	.short	(.L_3 - .L_2)
	.align		4
.L_2:
        /*0010*/ 	.word	index@(_Z5copy_jPKdPd)
        /*0014*/ 	.word	0x00000000


	//----- nvinfo : EIATTR_REGCOUNT
	.align		4
.L_3:
        /*0018*/ 	.byte	0x04, 0x2f
        /*001a*/ 	.short	(.L_5 - .L_4)
	.align		4
.L_4:
        /*001c*/ 	.word	index@(_Z5zero_jPd)
        /*0020*/ 	.word	0x00000008


	//----- nvinfo : EIATTR_FRAME_SIZE
	.align		4
.L_5:
        /*0024*/ 	.byte	0x04, 0x11
        /*0026*/ 	.short	(.L_7 - .L_6)
	.align		4
.L_6:
        /*0028*/ 	.word	index@(_Z5zero_jPd)
        /*002c*/ 	.word	0x00000000


	//----- nvinfo : EIATTR_REGCOUNT
	.align		4
.L_7:
        /*0030*/ 	.byte	0x04, 0x2f
        /*0032*/ 	.short	(.L_9 - .L_8)
	.align		4
.L_8:
        /*0034*/ 	.word	index@(_Z4add_jPKdS0_Pd)
        /*0038*/ 	.word	0x0000000e


	//----- nvinfo : EIATTR_FRAME_SIZE
	.align		4
.L_9:
        /*003c*/ 	.byte	0x04, 0x11
        /*003e*/ 	.short	(.L_11 - .L_10)
	.align		4
.L_10:
        /*0040*/ 	.word	index@(_Z4add_jPKdS0_Pd)
        /*0044*/ 	.word	0x00000000


	//----- nvinfo : EIATTR_REGCOUNT
	.align		4
.L_11:
        /*0048*/ 	.byte	0x04, 0x2f
        /*004a*/ 	.short	(.L_13 - .L_12)
	.align		4
.L_12:
        /*004c*/ 	.word	index@(_Z9subtract_jPKdS0_Pd)
        /*0050*/ 	.word	0x0000000e


	//----- nvinfo : EIATTR_FRAME_SIZE
	.align		4
.L_13:
        /*0054*/ 	.byte	0x04, 0x11
        /*0056*/ 	.short	(.L_15 - .L_14)
	.align		4
.L_14:
        /*0058*/ 	.word	index@(_Z9subtract_jPKdS0_Pd)
        /*005c*/ 	.word	0x00000000


	//----- nvinfo : EIATTR_REGCOUNT
	.align		4
.L_15:
        /*0060*/ 	.byte	0x04, 0x2f
        /*0062*/ 	.short	(.L_17 - .L_16)
	.align		4
.L_16:
        /*0064*/ 	.word	index@(_Z9multiply_jPKdS0_Pd)
        /*0068*/ 	.word	0x0000000e


	//----- nvinfo : EIATTR_FRAME_SIZE
	.align		4
.L_17:
        /*006c*/ 	.byte	0x04, 0x11
        /*006e*/ 	.short	(.L_19 - .L_18)
	.align		4
.L_18:
        /*0070*/ 	.word	index@(_Z9multiply_jPKdS0_Pd)
        /*0074*/ 	.word	0x00000000


	//----- nvinfo : EIATTR_REGCOUNT
	.align		4
.L_19:
        /*0078*/ 	.byte	0x04, 0x2f
        /*007a*/ 	.short	(.L_21 - .L_20)
	.align		4
.L_20:
        /*007c*/ 	.word	index@(_Z24dotVectorsWithMatrixOut_jjPKdS0_Pd)
        /*0080*/ 	.word	0x0000000e


	//----- nvinfo : EIATTR_FRAME_SIZE
	.align		4
.L_21:
        /*0084*/ 	.byte	0x04, 0x11
        /*0086*/ 	.short	(.L_23 - .L_22)
	.align		4
.L_22:
        /*0088*/ 	.word	index@(_Z24dotVectorsWithMatrixOut_jjPKdS0_Pd)
        /*008c*/ 	.word	0x00000000


	//----- nvinfo : EIATTR_REGCOUNT
	.align		4
.L_23:
        /*0090*/ 	.byte	0x04, 0x2f
        /*0092*/ 	.short	(.L_25 - .L_24)
	.align		4
.L_24:
        /*0094*/ 	.word	index@(_Z24dotMatrixVectorMultiply_jjPKdS0_Pd)
        /*0098*/ 	.word	0x0000000e


	//----- nvinfo : EIATTR_FRAME_SIZE
	.align		4
.L_25:
        /*009c*/ 	.byte	0x04, 0x11
        /*009e*/ 	.short	(.L_27 - .L_26)
	.align		4
.L_26:
        /*00a0*/ 	.word	index@(_Z24dotMatrixVectorMultiply_jjPKdS0_Pd)
        /*00a4*/ 	.word	0x00000000


	//----- nvinfo : EIATTR_REGCOUNT
	.align		4
.L_27:
        /*00a8*/ 	.byte	0x04, 0x2f
        /*00aa*/ 	.short	(.L_29 - .L_28)
	.align		4
.L_28:
        /*00ac*/ 	.word	index@(_Z28dotMatrixVectorSumReduction_jjPd)
        /*00b0*/ 	.word	0x0000000e


	//----- nvinfo : EIATTR_FRAME_SIZE
	.align		4
.L_29:
        /*00b4*/ 	.byte	0x04, 0x11
        /*00b6*/ 	.short	(.L_31 - .L_30)
	.align		4
.L_30:
        /*00b8*/ 	.word	index@(_Z28dotMatrixVectorSumReduction_jjPd)
        /*00bc*/ 	.word	0x00000000


	//----- nvinfo : EIATTR_REGCOUNT
	.align		4
.L_31:
        /*00c0*/ 	.byte	0x04, 0x2f
        /*00c2*/ 	.short	(.L_33 - .L_32)
	.align		4
.L_32:
        /*00c4*/ 	.word	index@(_Z16dotVectorMatrix_jjPKdS0_Pd)
        /*00c8*/ 	.word	0x00000020


	//----- nvinfo : EIATTR_FRAME_SIZE
	.align		4
.L_33:
        /*00cc*/ 	.byte	0x04, 0x11
        /*00ce*/ 	.short	(.L_35 - .L_34)
	.align		4
.L_34:
        /*00d0*/ 	.word	index@(_Z16dotVectorMatrix_jjPKdS0_Pd)
        /*00d4*/ 	.word	0x00000000


	//----- nvinfo : EIATTR_REGCOUNT
	.align		4
.L_35:
        /*00d8*/ 	.byte	0x04, 0x2f
        /*00da*/ 	.short	(.L_37 - .L_36)
	.align		4
.L_36:
        /*00dc*/ 	.word	index@(_Z8sigmoid_jPKdPd)
        /*00e0*/ 	.word	0x0000000e


	//----- nvinfo : EIATTR_FRAME_SIZE
	.align		4
.L_37:
        /*00e4*/ 	.byte	0x04, 0x11
        /*00e6*/ 	.short	(.L_39 - .L_38)
	.align		4
.L_38:
        /*00e8*/ 	.word	index@($__internal_2_$__cuda_sm20_dblrcp_rn_slowpath_v3)
        /*00ec*/ 	.word	0x00000000


	//----- nvinfo : EIATTR_FRAME_SIZE
	.align		4
.L_39:
        /*00f0*/ 	.byte	0x04, 0x11
        /*00f2*/ 	.short	(.L_41 - .L_40)
	.align		4
.L_40:
        /*00f4*/ 	.word	index@(_Z8sigmoid_jPKdPd)
        /*00f8*/ 	.word	0x00000000


	//----- nvinfo : EIATTR_REGCOUNT
	.align		4
.L_41:
        /*00fc*/ 	.byte	0x04, 0x2f
        /*00fe*/ 	.short	(.L_43 - .L_42)
	.align		4
.L_42:
        /*0100*/ 	.word	index@(_Z13sigmoidPrime_jPKdPd)
        /*0104*/ 	.word	0x0000000e


	//----- nvinfo : EIATTR_FRAME_SIZE
	.align		4
.L_43:
        /*0108*/ 	.byte	0x04, 0x11
        /*010a*/ 	.short	(.L_45 - .L_44)
	.align		4
.L_44:
        /*010c*/ 	.word	index@($__internal_1_$__cuda_sm20_dblrcp_rn_slowpath_v3)
        /*0110*/ 	.word	0x00000000


	//----- nvinfo : EIATTR_FRAME_SIZE
	.align		4
.L_45:
        /*0114*/ 	.byte	0x04, 0x11
        /*0116*/ 	.short	(.L_47 - .L_46)
	.align		4
.L_46:
        /*0118*/ 	.word	index@(_Z13sigmoidPrime_jPKdPd)
        /*011c*/ 	.word	0x00000000


	//----- nvinfo : EIATTR_REGCOUNT
	.align		4
.L_47:
        /*0120*/ 	.byte	0x04, 0x2f
        /*0122*/ 	.short	(.L_49 - .L_48)
	.align		4
.L_48:
        /*0124*/ 	.word	index@(_Z11reduceCost_jddPKdPd)
        /*0128*/ 	.word	0x0000001a


	//----- nvinfo : EIATTR_FRAME_SIZE
	.align		4
.L_49:
        /*012c*/ 	.byte	0x04, 0x11
        /*012e*/ 	.short	(.L_51 - .L_50)
	.align		4
.L_50:
        /*0130*/ 	.word	index@($__internal_0_$__cuda_sm20_div_rn_f64_full)
        /*0134*/ 	.word	0x00000000


	//----- nvinfo : EIATTR_FRAME_SIZE
	.align		4
.L_51:
        /*0138*/ 	.byte	0x04, 0x11
        /*013a*/ 	.short	(.L_53 - .L_52)
	.align		4
.L_52:
        /*013c*/ 	.word	index@(_Z11reduceCost_jddPKdPd)
        /*0140*/ 	.word	0x00000000


	//----- nvinfo : EIATTR_MIN_STACK_SIZE
	.align		4
.L_53:
        /*0144*/ 	.byte	0x04, 0x12
        /*0146*/ 	.short	(.L_55 - .L_54)
	.align		4
.L_54:
        /*0148*/ 	.word	index@(_Z11reduceCost_jddPKdPd)
        /*014c*/ 	.word	0x00000000


	//----- nvinfo : EIATTR_MIN_STACK_SIZE
	.align		4
.L_55:
        /*0150*/ 	.byte	0x04, 0x12
        /*0152*/ 	.short	(.L_57 - .L_56)
	.align		4
.L_56:
        /*0154*/ 	.word	index@(_Z13sigmoidPrime_jPKdPd)
        /*0158*/ 	.word	0x00000000


	//----- nvinfo : EIATTR_MIN_STACK_SIZE
	.align		4
.L_57:
        /*015c*/ 	.byte	0x04, 0x12
        /*015e*/ 	.short	(.L_59 - .L_58)
	.align		4
.L_58:
        /*0160*/ 	.word	index@(_Z8sigmoid_jPKdPd)
        /*0164*/ 	.word	0x00000000


	//----- nvinfo : EIATTR_MIN_STACK_SIZE
	.align		4
.L_59:
        /*0168*/ 	.byte	0x04, 0x12
        /*016a*/ 	.short	(.L_61 - .L_60)
	.align		4
.L_60:
        /*016c*/ 	.word	index@(_Z16dotVectorMatrix_jjPKdS0_Pd)
        /*0170*/ 	.word	0x00000000


	//----- nvinfo : EIATTR_MIN_STACK_SIZE
	.align		4
.L_61:
        /*0174*/ 	.byte	0x04, 0x12
        /*0176*/ 	.short	(.L_63 - .L_62)
	.align		4
.L_62:
        /*0178*/ 	.word	index@(_Z28dotMatrixVectorSumReduction_jjPd)
        /*017c*/ 	.word	0x00000000


	//----- nvinfo : EIATTR_MIN_STACK_SIZE
	.align		4
.L_63:
        /*0180*/ 	.byte	0x04, 0x12
        /*0182*/ 	.short	(.L_65 - .L_64)
	.align		4
.L_64:
        /*0184*/ 	.word	index@(_Z24dotMatrixVectorMultiply_jjPKdS0_Pd)
        /*0188*/ 	.word	0x00000000


	//----- nvinfo : EIATTR_MIN_STACK_SIZE
	.align		4
.L_65:
        /*018c*/ 	.byte	0x04, 0x12
        /*018e*/ 	.short	(.L_67 - .L_66)
	.align		4
.L_66:
        /*0190*/ 	.word	index@(_Z24dotVectorsWithMatrixOut_jjPKdS0_Pd)
        /*0194*/ 	.word	0x00000000


	//----- nvinfo : EIATTR_MIN_STACK_SIZE
	.align		4
.L_67:
        /*0198*/ 	.byte	0x04, 0x12
        /*019a*/ 	.short	(.L_69 - .L_68)
	.align		4
.L_68:
        /*019c*/ 	.word	index@(_Z9multiply_jPKdS0_Pd)
        /*01a0*/ 	.word	0x00000000


	//----- nvinfo : EIATTR_MIN_STACK_SIZE
	.align		4
.L_69:
        /*01a4*/ 	.byte	0x04, 0x12
        /*01a6*/ 	.short	(.L_71 - .L_70)
	.align		4
.L_70:
        /*01a8*/ 	.word	index@(_Z9subtract_jPKdS0_Pd)
        /*01ac*/ 	.word	0x00000000


	//----- nvinfo : EIATTR_MIN_STACK_SIZE
	.align		4
.L_71:
        /*01b0*/ 	.byte	0x04, 0x12
        /*01b2*/ 	.short	(.L_73 - .L_72)
	.align		4
.L_72:
        /*01b4*/ 	.word	index@(_Z4add_jPKdS0_Pd)
        /*01b8*/ 	.word	0x00000000


	//----- nvinfo : EIATTR_MIN_STACK_SIZE
	.align		4
.L_73:
        /*01bc*/ 	.byte	0x04, 0x12
        /*01be*/ 	.short	(.L_75 - .L_74)
	.align		4
.L_74:
        /*01c0*/ 	.word	index@(_Z5zero_jPd)
        /*01c4*/ 	.word	0x00000000


	//----- nvinfo : EIATTR_MIN_STACK_SIZE
	.align		4
.L_75:
        /*01c8*/ 	.byte	0x04, 0x12
        /*01ca*/ 	.short	(.L_77 - .L_76)
	.align		4
.L_76:
        /*01cc*/ 	.word	index@(_Z5copy_jPKdPd)
        /*01d0*/ 	.word	0x00000000
.L_77:


//--------------------- .nv.compat                --------------------------
	.section	.nv.compat,"",@"SHT_CUDA_COMPAT_INFO"
	.align	4
        /*0000*/ 	.byte	0x02, 0x09, 0x00, 0x00, 0x02, 0x02, 0x01, 0x00, 0x02, 0x05, 0x05, 0x00, 0x03, 0x07, 0x01, 0x01
        /*0010*/ 	.byte	0x02, 0x03, 0x00, 0x00, 0x02, 0x06, 0x01, 0x00, 0x04, 0x0b, 0x08, 0x00, 0x01, 0x00, 0x00, 0x00
        /*0020*/ 	.byte	0x00, 0x00, 0x00, 0x00


//--------------------- .nv.info._Z11reduceCost_jddPKdPd --------------------------
	.section	.nv.info._Z11reduceCost_jddPKdPd,"",@"SHT_CUDA_INFO"
	.sectionflags	@""
	.align	4


	//----- nvinfo : EIATTR_CUDA_API_VERSION
	.align		4
        /*0000*/ 	.byte	0x04, 0x37
        /*0002*/ 	.short	(.L_79 - .L_78)
.L_78:
        /*0004*/ 	.word	0x00000082


	//----- nvinfo : EIATTR_KPARAM_INFO
	.align		4
.L_79:
        /*0008*/ 	.byte	0x04, 0x17
        /*000a*/ 	.short	(.L_81 - .L_80)
.L_80:
        /*000c*/ 	.word	0x00000000
        /*0010*/ 	.short	0x0004
        /*0012*/ 	.short	0x0020
        /*0014*/ 	.byte	0x00, 0xf5, 0x21, 0x00


	//----- nvinfo : EIATTR_KPARAM_INFO
	.align		4
.L_81:
        /*0018*/ 	.byte	0x04, 0x17
        /*001a*/ 	.short	(.L_83 - .L_82)
.L_82:
        /*001c*/ 	.word	0x00000000
        /*0020*/ 	.short	0x0003
        /*0022*/ 	.short	0x0018
        /*0024*/ 	.byte	0x00, 0xf5, 0x21, 0x00


	//----- nvinfo : EIATTR_KPARAM_INFO
	.align		4
.L_83:
        /*0028*/ 	.byte	0x04, 0x17
        /*002a*/ 	.short	(.L_85 - .L_84)
.L_84:
        /*002c*/ 	.word	0x00000000
        /*0030*/ 	.short	0x0002
        /*0032*/ 	.short	0x0010
        /*0034*/ 	.byte	0x00, 0xf0, 0x21, 0x00


	//----- nvinfo : EIATTR_KPARAM_INFO
	.align		4
.L_85:
        /*0038*/ 	.byte	0x04, 0x17
        /*003a*/ 	.short	(.L_87 - .L_86)
.L_86:
        /*003c*/ 	.word	0x00000000
        /*0040*/ 	.short	0x0001
        /*0042*/ 	.short	0x0008
        /*0044*/ 	.byte	0x00, 0xf0, 0x21, 0x00


	//----- nvinfo : EIATTR_KPARAM_INFO
	.align		4
.L_87:
        /*0048*/ 	.byte	0x04, 0x17
        /*004a*/ 	.short	(.L_89 - .L_88)
.L_88:
        /*004c*/ 	.word	0x00000000
        /*0050*/ 	.short	0x0000
        /*0052*/ 	.short	0x0000
        /*0054*/ 	.byte	0x00, 0xf0, 0x11, 0x00


	//----- nvinfo : EIATTR_SPARSE_MMA_MASK
	.align		4
.L_89:
        /*0058*/ 	.byte	0x03, 0x50
        /*005a*/ 	.short	0x0000


	//----- nvinfo : EIATTR_MAXREG_COUNT
	.align		4
        /*005c*/ 	.byte	0x03, 0x1b
        /*005e*/ 	.short	0x00ff


	//----- nvinfo : EIATTR_MERCURY_ISA_VERSION
	.align		4
        /*0060*/ 	.byte	0x03, 0x5f
        /*0062*/ 	.short	0x0101


	//----- nvinfo : EIATTR_VRC_CTA_INIT_COUNT
	.align		4
        /*0064*/ 	.byte	0x02, 0x4a
	.zero		1
	.zero		1


	//----- nvinfo : EIATTR_EXIT_INSTR_OFFSETS
	.align		4
        /*0068*/ 	.byte	0x04, 0x1c
        /*006a*/ 	.short	(.L_91 - .L_90)


	//   ....[0]....
.L_90:
        /*006c*/ 	.word	0x00000070


	//   ....[1]....
        /*0070*/ 	.word	0x00000250


	//----- nvinfo : EIATTR_CRS_STACK_SIZE
	.align		4
.L_91:
        /*0074*/ 	.byte	0x04, 0x1e
        /*0076*/ 	.short	(.L_93 - .L_92)
.L_92:
        /*0078*/ 	.word	0x00000000


	//----- nvinfo : EIATTR_CBANK_PARAM_SIZE
	.align		4
.L_93:
        /*007c*/ 	.byte	0x03, 0x19
        /*007e*/ 	.short	0x0028


	//----- nvinfo : EIATTR_PARAM_CBANK
	.align		4
        /*0080*/ 	.byte	0x04, 0x0a
        /*0082*/ 	.short	(.L_95 - .L_94)
	.align		4
.L_94:
        /*0084*/ 	.word	index@(.nv.constant0._Z11reduceCost_jddPKdPd)
        /*0088*/ 	.short	0x0380
        /*008a*/ 	.short	0x0028


	//----- nvinfo : EIATTR_SW_WAR
	.align		4
.L_95:
        /*008c*/ 	.byte	0x04, 0x36
        /*008e*/ 	.short	(.L_97 - .L_96)
.L_96:
        /*0090*/ 	.word	0x00000008
.L_97:


//--------------------- .nv.info._Z13sigmoidPrime_jPKdPd --------------------------
	.section	.nv.info._Z13sigmoidPrime_jPKdPd,"",@"SHT_CUDA_INFO"
	.sectionflags	@""
	.align	4


	//----- nvinfo : EIATTR_CUDA_API_VERSION
	.align		4
        /*0000*/ 	.byte	0x04, 0x37
        /*0002*/ 	.short	(.L_99 - .L_98)
.L_98:
        /*0004*/ 	.word	0x00000082


	//----- nvinfo : EIATTR_KPARAM_INFO
	.align		4
.L_99:
        /*0008*/ 	.byte	0x04, 0x17
        /*000a*/ 	.short	(.L_101 - .L_100)
.L_100:
        /*000c*/ 	.word	0x00000000
        /*0010*/ 	.short	0x0002
        /*0012*/ 	.short	0x0010
        /*0014*/ 	.byte	0x00, 0xf5, 0x21, 0x00


	//----- nvinfo : EIATTR_KPARAM_INFO
	.align		4
.L_101:
        /*0018*/ 	.byte	0x04, 0x17
        /*001a*/ 	.short	(.L_103 - .L_102)
.L_102:
        /*001c*/ 	.word	0x00000000
        /*0020*/ 	.short	0x0001
        /*0022*/ 	.short	0x0008
        /*0024*/ 	.byte	0x00, 0xf5, 0x21, 0x00


	//----- nvinfo : EIATTR_KPARAM_INFO
	.align		4
.L_103:
        /*0028*/ 	.byte	0x04, 0x17
        /*002a*/ 	.short	(.L_105 - .L_104)
.L_104:
        /*002c*/ 	.word	0x00000000
        /*0030*/ 	.short	0x0000
        /*0032*/ 	.short	0x0000
        /*0034*/ 	.byte	0x00, 0xf0, 0x11, 0x00


	//----- nvinfo : EIATTR_SPARSE_MMA_MASK
	.align		4
.L_105:
        /*0038*/ 	.byte	0x03, 0x50
        /*003a*/ 	.short	0x0000


	//----- nvinfo : EIATTR_MAXREG_COUNT
	.align		4
        /*003c*/ 	.byte	0x03, 0x1b
        /*003e*/ 	.short	0x00ff


	//----- nvinfo : EIATTR_MERCURY_ISA_VERSION
	.align		4
        /*0040*/ 	.byte	0x03, 0x5f
        /*0042*/ 	.short	0x0101


	//----- nvinfo : EIATTR_VRC_CTA_INIT_COUNT
	.align		4
        /*0044*/ 	.byte	0x02, 0x4a
	.zero		1
	.zero		1


	//----- nvinfo : EIATTR_EXIT_INSTR_OFFSETS
	.align		4
        /*0048*/ 	.byte	0x04, 0x1c
        /*004a*/ 	.short	(.L_107 - .L_106)


	//   ....[0]....
.L_106:
        /*004c*/ 	.word	0x00000070


	//   ....[1]....
        /*0050*/ 	.word	0x000005d0


	//----- nvinfo : EIATTR_CRS_STACK_SIZE
	.align		4
.L_107:
        /*0054*/ 	.byte	0x04, 0x1e
        /*0056*/ 	.short	(.L_109 - .L_108)
.L_108:
        /*0058*/ 	.word	0x00000000


	//----- nvinfo : EIATTR_CBANK_PARAM_SIZE
	.align		4
.L_109:
        /*005c*/ 	.byte	0x03, 0x19
        /*005e*/ 	.short	0x0018


	//----- nvinfo : EIATTR_PARAM_CBANK
	.align		4
        /*0060*/ 	.byte	0x04, 0x0a
        /*0062*/ 	.short	(.L_111 - .L_110)
	.align		4
.L_110:
        /*0064*/ 	.word	index@(.nv.constant0._Z13sigmoidPrime_jPKdPd)
        /*0068*/ 	.short	0x0380
        /*006a*/ 	.short	0x0018


	//----- nvinfo : EIATTR_SW_WAR
	.align		4
.L_111:
        /*006c*/ 	.byte	0x04, 0x36
        /*006e*/ 	.short	(.L_113 - .L_112)
.L_112:
        /*0070*/ 	.word	0x00000008
.L_113:


//--------------------- .nv.info._Z8sigmoid_jPKdPd --------------------------
	.section	.nv.info._Z8sigmoid_jPKdPd,"",@"SHT_CUDA_INFO"
	.sectionflags	@""
	.align	4


	//----- nvinfo : EIATTR_CUDA_API_VERSION
	.align		4
        /*0000*/ 	.byte	0x04, 0x37
        /*0002*/ 	.short	(.L_115 - .L_114)
.L_114:
        /*0004*/ 	.word	0x00000082


	//----- nvinfo : EIATTR_KPARAM_INFO
	.align		4
.L_115:
        /*0008*/ 	.byte	0x04, 0x17
        /*000a*/ 	.short	(.L_117 - .L_116)
.L_116:
        /*000c*/ 	.word	0x00000000
        /*0010*/ 	.short	0x0002
        /*0012*/ 	.short	0x0010
        /*0014*/ 	.byte	0x00, 0xf5, 0x21, 0x00


	//----- nvinfo : EIATTR_KPARAM_INFO
	.align		4
.L_117:
        /*0018*/ 	.byte	0x04, 0x17
        /*001a*/ 	.short	(.L_119 - .L_118)
.L_118:
        /*001c*/ 	.word	0x00000000
        /*0020*/ 	.short	0x0001
        /*0022*/ 	.short	0x0008
        /*0024*/ 	.byte	0x00, 0xf5, 0x21, 0x00


	//----- nvinfo : EIATTR_KPARAM_INFO
	.align		4
.L_119:
        /*0028*/ 	.byte	0x04, 0x17
        /*002a*/ 	.short	(.L_121 - .L_120)
.L_120:
        /*002c*/ 	.word	0x00000000
        /*0030*/ 	.short	0x0000
        /*0032*/ 	.short	0x0000
        /*0034*/ 	.byte	0x00, 0xf0, 0x11, 0x00


	//----- nvinfo : EIATTR_SPARSE_MMA_MASK
	.align		4
.L_121:
        /*0038*/ 	.byte	0x03, 0x50
        /*003a*/ 	.short	0x0000


	//----- nvinfo : EIATTR_MAXREG_COUNT
	.align		4
        /*003c*/ 	.byte	0x03, 0x1b
        /*003e*/ 	.short	0x00ff


	//----- nvinfo : EIATTR_MERCURY_ISA_VERSION
	.align		4
        /*0040*/ 	.byte	0x03, 0x5f
        /*0042*/ 	.short	0x0101


	//----- nvinfo : EIATTR_VRC_CTA_INIT_COUNT
	.align		4
        /*0044*/ 	.byte	0x02, 0x4a
	.zero		1
	.zero		1


	//----- nvinfo : EIATTR_EXIT_INSTR_OFFSETS
	.align		4
        /*0048*/ 	.byte	0x04, 0x1c
        /*004a*/ 	.short	(.L_123 - .L_122)


	//   ....[0]....
.L_122:
        /*004c*/ 	.word	0x00000070


	//   ....[1]....
        /*0050*/ 	.word	0x000005b0


	//----- nvinfo : EIATTR_CRS_STACK_SIZE
	.align		4
.L_123:
        /*0054*/ 	.byte	0x04, 0x1e
        /*0056*/ 	.short	(.L_125 - .L_124)
.L_124:
        /*0058*/ 	.word	0x00000000


	//----- nvinfo : EIATTR_CBANK_PARAM_SIZE
	.align		4
.L_125:
        /*005c*/ 	.byte	0x03, 0x19
        /*005e*/ 	.short	0x0018


	//----- nvinfo : EIATTR_PARAM_CBANK
	.align		4
        /*0060*/ 	.byte	0x04, 0x0a
        /*0062*/ 	.short	(.L_127 - .L_126)
	.align		4
.L_126:
        /*0064*/ 	.word	index@(.nv.constant0._Z8sigmoid_jPKdPd)
        /*0068*/ 	.short	0x0380
        /*006a*/ 	.short	0x0018


	//----- nvinfo : EIATTR_SW_WAR
	.align		4
.L_127:
        /*006c*/ 	.byte	0x04, 0x36
        /*006e*/ 	.short	(.L_129 - .L_128)
.L_128:
        /*0070*/ 	.word	0x00000008
.L_129:


//--------------------- .nv.info._Z16dotVectorMatrix_jjPKdS0_Pd --------------------------
	.section	.nv.info._Z16dotVectorMatrix_jjPKdS0_Pd,"",@"SHT_CUDA_INFO"
	.sectionflags	@""
	.align	4


	//----- nvinfo : EIATTR_CUDA_API_VERSION
	.align		4
        /*0000*/ 	.byte	0x04, 0x37
        /*0002*/ 	.short	(.L_131 - .L_130)
.L_130:
        /*0004*/ 	.word	0x00000082


	//----- nvinfo : EIATTR_KPARAM_INFO
	.align		4
.L_131:
        /*0008*/ 	.byte	0x04, 0x17
        /*000a*/ 	.short	(.L_133 - .L_132)
.L_132:
        /*000c*/ 	.word	0x00000000
        /*0010*/ 	.short	0x0004
        /*0012*/ 	.short	0x0018
        /*0014*/ 	.byte	0x00, 0xf5, 0x21, 0x00


	//----- nvinfo : EIATTR_KPARAM_INFO
	.align		4
.L_133:
        /*0018*/ 	.byte	0x04, 0x17
        /*001a*/ 	.short	(.L_135 - .L_134)
.L_134:
        /*001c*/ 	.word	0x00000000
        /*0020*/ 	.short	0x0003
        /*0022*/ 	.short	0x0010
        /*0024*/ 	.byte	0x00, 0xf5, 0x21, 0x00


	//----- nvinfo : EIATTR_KPARAM_INFO
	.align		4
.L_135:
        /*0028*/ 	.byte	0x04, 0x17
        /*002a*/ 	.short	(.L_137 - .L_136)
.L_136:
        /*002c*/ 	.word	0x00000000
        /*0030*/ 	.short	0x0002
        /*0032*/ 	.short	0x0008
        /*0034*/ 	.byte	0x00, 0xf5, 0x21, 0x00


	//----- nvinfo : EIATTR_KPARAM_INFO
	.align		4
.L_137:
        /*0038*/ 	.byte	0x04, 0x17
        /*003a*/ 	.short	(.L_139 - .L_138)
.L_138:
        /*003c*/ 	.word	0x00000000
        /*0040*/ 	.short	0x0001
        /*0042*/ 	.short	0x0004
        /*0044*/ 	.byte	0x00, 0xf0, 0x11, 0x00


	//----- nvinfo : EIATTR_KPARAM_INFO
	.align		4
.L_139:
        /*0048*/ 	.byte	0x04, 0x17
        /*004a*/ 	.short	(.L_141 - .L_140)
.L_140:
        /*004c*/ 	.word	0x00000000
        /*0050*/ 	.short	0x0000
        /*0052*/ 	.short	0x0000
        /*0054*/ 	.byte	0x00, 0xf0, 0x11, 0x00


	//----- nvinfo : EIATTR_SPARSE_MMA_MASK
	.align		4
.L_141:
        /*0058*/ 	.byte	0x03, 0x50
        /*005a*/ 	.short	0x0000


	//----- nvinfo : EIATTR_MAXREG_COUNT
	.align		4
        /*005c*/ 	.byte	0x03, 0x1b
        /*005e*/ 	.short	0x00ff


	//----- nvinfo : EIATTR_MERCURY_ISA_VERSION
	.align		4
        /*0060*/ 	.byte	0x03, 0x5f
        /*0062*/ 	.short	0x0101


	//----- nvinfo : EIATTR_VRC_CTA_INIT_COUNT
	.align		4
        /*0064*/ 	.byte	0x02, 0x4a
	.zero		1
	.zero		1


	//----- nvinfo : EIATTR_EXIT_INSTR_OFFSETS
	.align		4
        /*0068*/ 	.byte	0x04, 0x1c
        /*006a*/ 	.short	(.L_143 - .L_142)


	//   ....[0]....
.L_142:
        /*006c*/ 	.word	0x00000080


	//   ....[1]....
        /*0070*/ 	.word	0x000000f0


	//   ....[2]....
        /*0074*/ 	.word	0x000005e0


	//   ....[3]....
        /*0078*/ 	.word	0x000007f0


	//   ....[4]....
        /*007c*/ 	.word	0x00000940


	//   ....[5]....
        /*0080*/ 	.word	0x000009e0


	//----- nvinfo : EIATTR_CBANK_PARAM_SIZE
	.align		4
.L_143:
        /*0084*/ 	.byte	0x03, 0x19
        /*0086*/ 	.short	0x0020


	//----- nvinfo : EIATTR_PARAM_CBANK
	.align		4
        /*0088*/ 	.byte	0x04, 0x0a
        /*008a*/ 	.short	(.L_145 - .L_144)
	.align		4
.L_144:
        /*008c*/ 	.word	index@(.nv.constant0._Z16dotVectorMatrix_jjPKdS0_Pd)
        /*0090*/ 	.short	0x0380
        /*0092*/ 	.short	0x0020


	//----- nvinfo : EIATTR_SW_WAR
	.align		4
.L_145:
        /*0094*/ 	.byte	0x04, 0x36
        /*0096*/ 	.short	(.L_147 - .L_146)
.L_146:
        /*0098*/ 	.word	0x00000008
.L_147:


//--------------------- .nv.info._Z28dotMatrixVectorSumReduction_jjPd --------------------------
	.section	.nv.info._Z28dotMatrixVectorSumReduction_jjPd,"",@"SHT_CUDA_INFO"
	.sectionflags	@""
	.align	4


	//----- nvinfo : EIATTR_CUDA_API_VERSION
	.align		4
        /*0000*/ 	.byte	0x04, 0x37
        /*0002*/ 	.short	(.L_149 - .L_148)
.L_148:
        /*0004*/ 	.word	0x00000082


	//----- nvinfo : EIATTR_KPARAM_INFO
	.align		4
.L_149:
        /*0008*/ 	.byte	0x04, 0x17
        /*000a*/ 	.short	(.L_151 - .L_150)
.L_150:
        /*000c*/ 	.word	0x00000000
        /*0010*/ 	.short	0x0002
        /*0012*/ 	.short	0x0008
        /*0014*/ 	.byte	0x00, 0xf5, 0x21, 0x00


	//----- nvinfo : EIATTR_KPARAM_INFO
	.align		4
.L_151:
        /*0018*/ 	.byte	0x04, 0x17
        /*001a*/ 	.short	(.L_153 - .L_152)
.L_152:
        /*001c*/ 	.word	0x00000000
        /*0020*/ 	.short	0x0001
        /*0022*/ 	.short	0x0004
        /*0024*/ 	.byte	0x00, 0xf0, 0x11, 0x00


	//----- nvinfo : EIATTR_KPARAM_INFO
	.align		4
.L_153:
        /*0028*/ 	.byte	0x04, 0x17
        /*002a*/ 	.short	(.L_155 - .L_154)
.L_154:
        /*002c*/ 	.word	0x00000000
        /*0030*/ 	.short	0x0000
        /*0032*/ 	.short	0x0000
        /*0034*/ 	.byte	0x00, 0xf0, 0x11, 0x00


	//----- nvinfo : EIATTR_SPARSE_MMA_MASK
	.align		4
.L_155:
        /*0038*/ 	.byte	0x03, 0x50
        /*003a*/ 	.short	0x0000


	//----- nvinfo : EIATTR_MAXREG_COUNT
	.align		4
        /*003c*/ 	.byte	0x03, 0x1b
        /*003e*/ 	.short	0x00ff


	//----- nvinfo : EIATTR_NUM_BARRIERS
	.align		4
        /*0040*/ 	.byte	0x02, 0x4c
        /*0042*/ 	.byte	0x01
	.zero		1


	//----- nvinfo : EIATTR_MERCURY_ISA_VERSION
	.align		4
        /*0044*/ 	.byte	0x03, 0x5f
        /*0046*/ 	.short	0x0101


	//----- nvinfo : EIATTR_VRC_CTA_INIT_COUNT
	.align		4
        /*0048*/ 	.byte	0x02, 0x4a
	.zero		1
	.zero		1


	//----- nvinfo : EIATTR_EXIT_INSTR_OFFSETS
	.align		4
        /*004c*/ 	.byte	0x04, 0x1c
        /*004e*/ 	.short	(.L_157 - .L_156)


	//   ....[0]....
.L_156:
        /*0050*/ 	.word	0x000000a0


	//   ....[1]....
        /*0054*/ 	.word	0x000002b0


	//   ....[2]....
        /*0058*/ 	.word	0x00000320


	//----- nvinfo : EIATTR_CBANK_PARAM_SIZE
	.align		4
.L_157:
        /*005c*/ 	.byte	0x03, 0x19
        /*005e*/ 	.short	0x0010


	//----- nvinfo : EIATTR_PARAM_CBANK
	.align		4
        /*0060*/ 	.byte	0x04, 0x0a
        /*0062*/ 	.short	(.L_159 - .L_158)
	.align		4
.L_158:
        /*0064*/ 	.word	index@(.nv.constant0._Z28dotMatrixVectorSumReduction_jjPd)
        /*0068*/ 	.short	0x0380
        /*006a*/ 	.short	0x0010


	//----- nvinfo : EIATTR_SW_WAR
	.align		4
.L_159:
        /*006c*/ 	.byte	0x04, 0x36
        /*006e*/ 	.short	(.L_161 - .L_160)
.L_160:
        /*0070*/ 	.word	0x00000008
.L_161:


//--------------------- .nv.info._Z24dotMatrixVectorMultiply_jjPKdS0_Pd --------------------------
	.section	.nv.info._Z24dotMatrixVectorMultiply_jjPKdS0_Pd,"",@"SHT_CUDA_INFO"
	.sectionflags	@""
	.align	4


	//----- nvinfo : EIATTR_CUDA_API_VERSION
	.align		4
        /*0000*/ 	.byte	0x04, 0x37
        /*0002*/ 	.short	(.L_163 - .L_162)
.L_162:
        /*0004*/ 	.word	0x00000082


	//----- nvinfo : EIATTR_KPARAM_INFO
	.align		4
.L_163:
        /*0008*/ 	.byte	0x04, 0x17
        /*000a*/ 	.short	(.L_165 - .L_164)
.L_164:
        /*000c*/ 	.word	0x00000000
        /*0010*/ 	.short	0x0004
        /*0012*/ 	.short	0x0018
        /*0014*/ 	.byte	0x00, 0xf5, 0x21, 0x00


	//----- nvinfo : EIATTR_KPARAM_INFO
	.align		4
.L_165:
        /*0018*/ 	.byte	0x04, 0x17
        /*001a*/ 	.short	(.L_167 - .L_166)
.L_166:
        /*001c*/ 	.word	0x00000000
        /*0020*/ 	.short	0x0003
        /*0022*/ 	.short	0x0010
        /*0024*/ 	.byte	0x00, 0xf5, 0x21, 0x00


	//----- nvinfo : EIATTR_KPARAM_INFO
	.align		4
.L_167:
        /*0028*/ 	.byte	0x04, 0x17
        /*002a*/ 	.short	(.L_169 - .L_168)
.L_168:
        /*002c*/ 	.word	0x00000000
        /*0030*/ 	.short	0x0002
        /*0032*/ 	.short	0x0008
        /*0034*/ 	.byte	0x00, 0xf5, 0x21, 0x00


	//----- nvinfo : EIATTR_KPARAM_INFO
	.align		4
.L_169:
        /*0038*/ 	.byte	0x04, 0x17
        /*003a*/ 	.short	(.L_171 - .L_170)
.L_170:
        /*003c*/ 	.word	0x00000000
        /*0040*/ 	.short	0x0001
        /*0042*/ 	.short	0x0004
        /*0044*/ 	.byte	0x00, 0xf0, 0x11, 0x00


	//----- nvinfo : EIATTR_KPARAM_INFO
	.align		4
.L_171:
        /*0048*/ 	.byte	0x04, 0x17
        /*004a*/ 	.short	(.L_173 - .L_172)
.L_172:
        /*004c*/ 	.word	0x00000000
        /*0050*/ 	.short	0x0000
        /*0052*/ 	.short	0x0000
        /*0054*/ 	.byte	0x00, 0xf0, 0x11, 0x00


	//----- nvinfo : EIATTR_SPARSE_MMA_MASK
	.align		4
.L_173:
        /*0058*/ 	.byte	0x03, 0x50
        /*005a*/ 	.short	0x0000


	//----- nvinfo : EIATTR_MAXREG_COUNT
	.align		4
        /*005c*/ 	.byte	0x03, 0x1b
        /*005e*/ 	.short	0x00ff


	//----- nvinfo : EIATTR_MERCURY_ISA_VERSION
	.align		4
        /*0060*/ 	.byte	0x03, 0x5f
        /*0062*/ 	.short	0x0101


	//----- nvinfo : EIATTR_VRC_CTA_INIT_COUNT
	.align		4
        /*0064*/ 	.byte	0x02, 0x4a
	.zero		1
	.zero		1


	//----- nvinfo : EIATTR_EXIT_INSTR_OFFSETS
	.align		4
        /*0068*/ 	.byte	0x04, 0x1c
        /*006a*/ 	.short	(.L_175 - .L_174)


	//   ....[0]....
.L_174:
        /*006c*/ 	.word	0x000000c0


	//   ....[1]....
        /*0070*/ 	.word	0x00000190


	//----- nvinfo : EIATTR_CBANK_PARAM_SIZE
	.align		4
.L_175:
        /*0074*/ 	.byte	0x03, 0x19
        /*0076*/ 	.short	0x0020


	//----- nvinfo : EIATTR_PARAM_CBANK
	.align		4
        /*0078*/ 	.byte	0x04, 0x0a
        /*007a*/ 	.short	(.L_177 - .L_176)
	.align		4
.L_176:
        /*007c*/ 	.word	index@(.nv.constant0._Z24dotMatrixVectorMultiply_jjPKdS0_Pd)
        /*0080*/ 	.short	0x0380
        /*0082*/ 	.short	0x0020


	//----- nvinfo : EIATTR_SW_WAR
	.align		4
.L_177:
        /*0084*/ 	.byte	0x04, 0x36
        /*0086*/ 	.short	(.L_179 - .L_178)
.L_178:
        /*0088*/ 	.word	0x00000008
.L_179:


//--------------------- .nv.info._Z24dotVectorsWithMatrixOut_jjPKdS0_Pd --------------------------
	.section	.nv.info._Z24dotVectorsWithMatrixOut_jjPKdS0_Pd,"",@"SHT_CUDA_INFO"
	.sectionflags	@""
	.align	4


	//----- nvinfo : EIATTR_CUDA_API_VERSION
	.align		4
        /*0000*/ 	.byte	0x04, 0x37
        /*0002*/ 	.short	(.L_181 - .L_180)
.L_180:
        /*0004*/ 	.word	0x00000082


	//----- nvinfo : EIATTR_KPARAM_INFO
	.align		4
.L_181:
        /*0008*/ 	.byte	0x04, 0x17
        /*000a*/ 	.short	(.L_183 - .L_182)
.L_182:
        /*000c*/ 	.word	0x00000000
        /*0010*/ 	.short	0x0004
        /*0012*/ 	.short	0x0018
        /*0014*/ 	.byte	0x00, 0xf5, 0x21, 0x00


	//----- nvinfo : EIATTR_KPARAM_INFO
	.align		4
.L_183:
        /*0018*/ 	.byte	0x04, 0x17
        /*001a*/ 	.short	(.L_185 - .L_184)
.L_184:
        /*001c*/ 	.word	0x00000000
        /*0020*/ 	.short	0x0003
        /*0022*/ 	.short	0x0010
        /*0024*/ 	.byte	0x00, 0xf5, 0x21, 0x00


	//----- nvinfo : EIATTR_KPARAM_INFO
	.align		4
.L_185:
        /*0028*/ 	.byte	0x04, 0x17
        /*002a*/ 	.short	(.L_187 - .L_186)
.L_186:
        /*002c*/ 	.word	0x00000000
        /*0030*/ 	.short	0x0002
        /*0032*/ 	.short	0x0008
        /*0034*/ 	.byte	0x00, 0xf5, 0x21, 0x00


	//----- nvinfo : EIATTR_KPARAM_INFO
	.align		4
.L_187:
        /*0038*/ 	.byte	0x04, 0x17
        /*003a*/ 	.short	(.L_189 - .L_188)
.L_188:
        /*003c*/ 	.word	0x00000000
        /*0040*/ 	.short	0x0001
        /*0042*/ 	.short	0x0004
        /*0044*/ 	.byte	0x00, 0xf0, 0x11, 0x00


	//----- nvinfo : EIATTR_KPARAM_INFO
	.align		4
.L_189:
        /*0048*/ 	.byte	0x04, 0x17
        /*004a*/ 	.short	(.L_191 - .L_190)
.L_190:
        /*004c*/ 	.word	0x00000000
        /*0050*/ 	.short	0x0000
        /*0052*/ 	.short	0x0000
        /*0054*/ 	.byte	0x00, 0xf0, 0x11, 0x00


	//----- nvinfo : EIATTR_SPARSE_MMA_MASK
	.align		4
.L_191:
        /*0058*/ 	.byte	0x03, 0x50
        /*005a*/ 	.short	0x0000


	//----- nvinfo : EIATTR_MAXREG_COUNT
	.align		4
        /*005c*/ 	.byte	0x03, 0x1b
        /*005e*/ 	.short	0x00ff


	//----- nvinfo : EIATTR_MERCURY_ISA_VERSION
	.align		4
        /*0060*/ 	.byte	0x03, 0x5f
        /*0062*/ 	.short	0x0101


	//----- nvinfo : EIATTR_VRC_CTA_INIT_COUNT
	.align		4
        /*0064*/ 	.byte	0x02, 0x4a
	.zero		1
	.zero		1


	//----- nvinfo : EIATTR_EXIT_INSTR_OFFSETS
	.align		4
        /*0068*/ 	.byte	0x04, 0x1c
        /*006a*/ 	.short	(.L_193 - .L_192)


	//   ....[0]....
.L_192:
        /*006c*/ 	.word	0x000000c0


	//   ....[1]....
        /*0070*/ 	.word	0x00000190


	//----- nvinfo : EIATTR_CBANK_PARAM_SIZE
	.align		4
.L_193:
        /*0074*/ 	.byte	0x03, 0x19
        /*0076*/ 	.short	0x0020


	//----- nvinfo : EIATTR_PARAM_CBANK
	.align		4
        /*0078*/ 	.byte	0x04, 0x0a
        /*007a*/ 	.short	(.L_195 - .L_194)
	.align		4
.L_194:
        /*007c*/ 	.word	index@(.nv.constant0._Z24dotVectorsWithMatrixOut_jjPKdS0_Pd)
        /*0080*/ 	.short	0x0380
        /*0082*/ 	.short	0x0020


	//----- nvinfo : EIATTR_SW_WAR
	.align		4
.L_195:
        /*0084*/ 	.byte	0x04, 0x36
        /*0086*/ 	.short	(.L_197 - .L_196)
.L_196:
        /*0088*/ 	.word	0x00000008
.L_197:


//--------------------- .nv.info._Z9multiply_jPKdS0_Pd --------------------------
	.section	.nv.info._Z9multiply_jPKdS0_Pd,"",@"SHT_CUDA_INFO"
	.sectionflags	@""
	.align	4


	//----- nvinfo : EIATTR_CUDA_API_VERSION
	.align		4
        /*0000*/ 	.byte	0x04, 0x37
        /*0002*/ 	.short	(.L_199 - .L_198)
.L_198:
        /*0004*/ 	.word	0x00000082


	//----- nvinfo : EIATTR_KPARAM_INFO
	.align		4
.L_199:
        /*0008*/ 	.byte	0x04, 0x17
        /*000a*/ 	.short	(.L_201 - .L_200)
.L_200:
        /*000c*/ 	.word	0x00000000
        /*0010*/ 	.short	0x0003
        /*0012*/ 	.short	0x0018
        /*0014*/ 	.byte	0x00, 0xf5, 0x21, 0x00


	//----- nvinfo : EIATTR_KPARAM_INFO
	.align		4
.L_201:
        /*0018*/ 	.byte	0x04, 0x17
        /*001a*/ 	.short	(.L_203 - .L_202)
.L_202:
        /*001c*/ 	.word	0x00000000
        /*0020*/ 	.short	0x0002
        /*0022*/ 	.short	0x0010
        /*0024*/ 	.byte	0x00, 0xf5, 0x21, 0x00


	//----- nvinfo : EIATTR_KPARAM_INFO
	.align		4
.L_203:
        /*0028*/ 	.byte	0x04, 0x17
        /*002a*/ 	.short	(.L_205 - .L_204)
.L_204:
        /*002c*/ 	.word	0x00000000
        /*0030*/ 	.short	0x0001
        /*0032*/ 	.short	0x0008
        /*0034*/ 	.byte	0x00, 0xf5, 0x21, 0x00


	//----- nvinfo : EIATTR_KPARAM_INFO
	.align		4
.L_205:
        /*0038*/ 	.byte	0x04, 0x17
        /*003a*/ 	.short	(.L_207 - .L_206)
.L_206:
        /*003c*/ 	.word	0x00000000
        /*0040*/ 	.short	0x0000
        /*0042*/ 	.short	0x0000
        /*0044*/ 	.byte	0x00, 0xf0, 0x11, 0x00


	//----- nvinfo : EIATTR_SPARSE_MMA_MASK
	.align		4
.L_207:
        /*0048*/ 	.byte	0x03, 0x50
        /*004a*/ 	.short	0x0000


	//----- nvinfo : EIATTR_MAXREG_COUNT
	.align		4
        /*004c*/ 	.byte	0x03, 0x1b
        /*004e*/ 	.short	0x00ff


	//----- nvinfo : EIATTR_MERCURY_ISA_VERSION
	.align		4
        /*0050*/ 	.byte	0x03, 0x5f
        /*0052*/ 	.short	0x0101


	//----- nvinfo : EIATTR_VRC_CTA_INIT_COUNT
	.align		4
        /*0054*/ 	.byte	0x02, 0x4a
	.zero		1
	.zero		1


	//----- nvinfo : EIATTR_EXIT_INSTR_OFFSETS
	.align		4
        /*0058*/ 	.byte	0x04, 0x1c
        /*005a*/ 	.short	(.L_209 - .L_208)


	//   ....[0]....
.L_208:
        /*005c*/ 	.word	0x00000070


	//   ....[1]....
        /*0060*/ 	.word	0x00000130


	//----- nvinfo : EIATTR_CBANK_PARAM_SIZE
	.align		4
.L_209:
        /*0064*/ 	.byte	0x03, 0x19
        /*0066*/ 	.short	0x0020


	//----- nvinfo : EIATTR_PARAM_CBANK
	.align		4
        /*0068*/ 	.byte	0x04, 0x0a
        /*006a*/ 	.short	(.L_211 - .L_210)
	.align		4
.L_210:
        /*006c*/ 	.word	index@(.nv.constant0._Z9multiply_jPKdS0_Pd)
        /*0070*/ 	.short	0x0380
        /*0072*/ 	.short	0x0020


	//----- nvinfo : EIATTR_SW_WAR
	.align		4
.L_211:
        /*0074*/ 	.byte	0x04, 0x36
        /*0076*/ 	.short	(.L_213 - .L_212)
.L_212:
        /*0078*/ 	.word	0x00000008
.L_213:


//--------------------- .nv.info._Z9subtract_jPKdS0_Pd --------------------------
	.section	.nv.info._Z9subtract_jPKdS0_Pd,"",@"SHT_CUDA_INFO"
	.sectionflags	@""
	.align	4


	//----- nvinfo : EIATTR_CUDA_API_VERSION
	.align		4
        /*0000*/ 	.byte	0x04, 0x37
        /*0002*/ 	.short	(.L_215 - .L_214)
.L_214:
        /*0004*/ 	.word	0x00000082


	//----- nvinfo : EIATTR_KPARAM_INFO
	.align		4
.L_215:
        /*0008*/ 	.byte	0x04, 0x17
        /*000a*/ 	.short	(.L_217 - .L_216)
.L_216:
        /*000c*/ 	.word	0x00000000
        /*0010*/ 	.short	0x0003
        /*0012*/ 	.short	0x0018
        /*0014*/ 	.byte	0x00, 0xf5, 0x21, 0x00


	//----- nvinfo : EIATTR_KPARAM_INFO
	.align		4
.L_217:
        /*0018*/ 	.byte	0x04, 0x17
        /*001a*/ 	.short	(.L_219 - .L_218)
.L_218:
        /*001c*/ 	.word	0x00000000
        /*0020*/ 	.short	0x0002
        /*0022*/ 	.short	0x0010
        /*0024*/ 	.byte	0x00, 0xf5, 0x21, 0x00


	//----- nvinfo : EIATTR_KPARAM_INFO
	.align		4
.L_219:
        /*0028*/ 	.byte	0x04, 0x17
        /*002a*/ 	.short	(.L_221 - .L_220)
.L_220:
        /*002c*/ 	.word	0x00000000
        /*0030*/ 	.short	0x0001
        /*0032*/ 	.short	0x0008
        /*0034*/ 	.byte	0x00, 0xf5, 0x21, 0x00


	//----- nvinfo : EIATTR_KPARAM_INFO
	.align		4
.L_221:
        /*0038*/ 	.byte	0x04, 0x17
        /*003a*/ 	.short	(.L_223 - .L_222)
.L_222:
        /*003c*/ 	.word	0x00000000
        /*0040*/ 	.short	0x0000
        /*0042*/ 	.short	0x0000
        /*0044*/ 	.byte	0x00, 0xf0, 0x11, 0x00


	//----- nvinfo : EIATTR_SPARSE_MMA_MASK
	.align		4
.L_223:
        /*0048*/ 	.byte	0x03, 0x50
        /*004a*/ 	.short	0x0000


	//----- nvinfo : EIATTR_MAXREG_COUNT
	.align		4
        /*004c*/ 	.byte	0x03, 0x1b
        /*004e*/ 	.short	0x00ff


	//----- nvinfo : EIATTR_MERCURY_ISA_VERSION
	.align		4
        /*0050*/ 	.byte	0x03, 0x5f
        /*0052*/ 	.short	0x0101


	//----- nvinfo : EIATTR_VRC_CTA_INIT_COUNT
	.align		4
        /*0054*/ 	.byte	0x02, 0x4a
	.zero		1
	.zero		1


	//----- nvinfo : EIATTR_EXIT_INSTR_OFFSETS
	.align		4
        /*0058*/ 	.byte	0x04, 0x1c
        /*005a*/ 	.short	(.L_225 - .L_224)


	//   ....[0]....
.L_224:
        /*005c*/ 	.word	0x00000070


	//   ....[1]....
        /*0060*/ 	.word	0x00000130


	//----- nvinfo : EIATTR_CBANK_PARAM_SIZE
	.align		4
.L_225:
        /*0064*/ 	.byte	0x03, 0x19
        /*0066*/ 	.short	0x0020


	//----- nvinfo : EIATTR_PARAM_CBANK
	.align		4
        /*0068*/ 	.byte	0x04, 0x0a
        /*006a*/ 	.short	(.L_227 - .L_226)
	.align		4
.L_226:
        /*006c*/ 	.word	index@(.nv.constant0._Z9subtract_jPKdS0_Pd)
        /*0070*/ 	.short	0x0380
        /*0072*/ 	.short	0x0020


	//----- nvinfo : EIATTR_SW_WAR
	.align		4
.L_227:
        /*0074*/ 	.byte	0x04, 0x36
        /*0076*/ 	.short	(.L_229 - .L_228)
.L_228:
        /*0078*/ 	.word	0x00000008
.L_229:


//--------------------- .nv.info._Z4add_jPKdS0_Pd --------------------------
	.section	.nv.info._Z4add_jPKdS0_Pd,"",@"SHT_CUDA_INFO"
	.sectionflags	@""
	.align	4


	//----- nvinfo : EIATTR_CUDA_API_VERSION
	.align		4
        /*0000*/ 	.byte	0x04, 0x37
        /*0002*/ 	.short	(.L_231 - .L_230)
.L_230:
        /*0004*/ 	.word	0x00000082


	//----- nvinfo : EIATTR_KPARAM_INFO
	.align		4
.L_231:
        /*0008*/ 	.byte	0x04, 0x17
        /*000a*/ 	.short	(.L_233 - .L_232)
.L_232:
        /*000c*/ 	.word	0x00000000
        /*0010*/ 	.short	0x0003
        /*0012*/ 	.short	0x0018
        /*0014*/ 	.byte	0x00, 0xf5, 0x21, 0x00


	//----- nvinfo : EIATTR_KPARAM_INFO
	.align		4
.L_233:
        /*0018*/ 	.byte	0x04, 0x17
        /*001a*/ 	.short	(.L_235 - .L_234)
.L_234:
        /*001c*/ 	.word	0x00000000
        /*0020*/ 	.short	0x0002
        /*0022*/ 	.short	0x0010
        /*0024*/ 	.byte	0x00, 0xf5, 0x21, 0x00


	//----- nvinfo : EIATTR_KPARAM_INFO
	.align		4
.L_235:
        /*0028*/ 	.byte	0x04, 0x17
        /*002a*/ 	.short	(.L_237 - .L_236)
.L_236:
        /*002c*/ 	.word	0x00000000
        /*0030*/ 	.short	0x0001
        /*0032*/ 	.short	0x0008
        /*0034*/ 	.byte	0x00, 0xf5, 0x21, 0x00


	//----- nvinfo : EIATTR_KPARAM_INFO
	.align		4
.L_237:
        /*0038*/ 	.byte	0x04, 0x17
        /*003a*/ 	.short	(.L_239 - .L_238)
.L_238:
        /*003c*/ 	.word	0x00000000
        /*0040*/ 	.short	0x0000
        /*0042*/ 	.short	0x0000
        /*0044*/ 	.byte	0x00, 0xf0, 0x11, 0x00


	//----- nvinfo : EIATTR_SPARSE_MMA_MASK
	.align		4
.L_239:
        /*0048*/ 	.byte	0x03, 0x50
        /*004a*/ 	.short	0x0000


	//----- nvinfo : EIATTR_MAXREG_COUNT
	.align		4
        /*004c*/ 	.byte	0x03, 0x1b
        /*004e*/ 	.short	0x00ff


	//----- nvinfo : EIATTR_MERCURY_ISA_VERSION
	.align		4
        /*0050*/ 	.byte	0x03, 0x5f
        /*0052*/ 	.short	0x0101


	//----- nvinfo : EIATTR_VRC_CTA_INIT_COUNT
	.align		4
        /*0054*/ 	.byte	0x02, 0x4a
	.zero		1
	.zero		1


	//----- nvinfo : EIATTR_EXIT_INSTR_OFFSETS
	.align		4
        /*0058*/ 	.byte	0x04, 0x1c
        /*005a*/ 	.short	(.L_241 - .L_240)


	//   ....[0]....
.L_240:
        /*005c*/ 	.word	0x00000070


	//   ....[1]....
        /*0060*/ 	.word	0x00000130


	//----- nvinfo : EIATTR_CBANK_PARAM_SIZE
	.align		4
.L_241:
        /*0064*/ 	.byte	0x03, 0x19
        /*0066*/ 	.short	0x0020


	//----- nvinfo : EIATTR_PARAM_CBANK
	.align		4
        /*0068*/ 	.byte	0x04, 0x0a
        /*006a*/ 	.short	(.L_243 - .L_242)
	.align		4
.L_242:
        /*006c*/ 	.word	index@(.nv.constant0._Z4add_jPKdS0_Pd)
        /*0070*/ 	.short	0x0380
        /*0072*/ 	.short	0x0020


	//----- nvinfo : EIATTR_SW_WAR
	.align		4
.L_243:
        /*0074*/ 	.byte	0x04, 0x36
        /*0076*/ 	.short	(.L_245 - .L_244)
.L_244:
        /*0078*/ 	.word	0x00000008
.L_245:


//--------------------- .nv.info._Z5zero_jPd      --------------------------
	.section	.nv.info._Z5zero_jPd,"",@"SHT_CUDA_INFO"
	.sectionflags	@""
	.align	4


	//----- nvinfo : EIATTR_CUDA_API_VERSION
	.align		4
        /*0000*/ 	.byte	0x04, 0x37
        /*0002*/ 	.short	(.L_247 - .L_246)
.L_246:
        /*0004*/ 	.word	0x00000082


	//----- nvinfo : EIATTR_KPARAM_INFO
	.align		4
.L_247:
        /*0008*/ 	.byte	0x04, 0x17
        /*000a*/ 	.short	(.L_249 - .L_248)
.L_248:
        /*000c*/ 	.word	0x00000000
        /*0010*/ 	.short	0x0001
        /*0012*/ 	.short	0x0008
        /*0014*/ 	.byte	0x00, 0xf5, 0x21, 0x00


	//----- nvinfo : EIATTR_KPARAM_INFO
	.align		4
.L_249:
        /*0018*/ 	.byte	0x04, 0x17
        /*001a*/ 	.short	(.L_251 - .L_250)
.L_250:
        /*001c*/ 	.word	0x00000000
        /*0020*/ 	.short	0x0000
        /*0022*/ 	.short	0x0000
        /*0024*/ 	.byte	0x00, 0xf0, 0x11, 0x00


	//----- nvinfo : EIATTR_SPARSE_MMA_MASK
	.align		4
.L_251:
        /*0028*/ 	.byte	0x03, 0x50
        /*002a*/ 	.short	0x0000


	//----- nvinfo : EIATTR_MAXREG_COUNT
	.align		4
        /*002c*/ 	.byte	0x03, 0x1b
        /*002e*/ 	.short	0x00ff


	//----- nvinfo : EIATTR_MERCURY_ISA_VERSION
	.align		4
        /*0030*/ 	.byte	0x03, 0x5f
        /*0032*/ 	.short	0x0101


	//----- nvinfo : EIATTR_VRC_CTA_INIT_COUNT
	.align		4
        /*0034*/ 	.byte	0x02, 0x4a
	.zero		1
	.zero		1


	//----- nvinfo : EIATTR_EXIT_INSTR_OFFSETS
	.align		4
        /*0038*/ 	.byte	0x04, 0x1c
        /*003a*/ 	.short	(.L_253 - .L_252)


	//   ....[0]....
.L_252:
        /*003c*/ 	.word	0x00000070


	//   ....[1]....
        /*0040*/ 	.word	0x000000c0


	//----- nvinfo : EIATTR_CBANK_PARAM_SIZE
	.align		4
.L_253:
        /*0044*/ 	.byte	0x03, 0x19
        /*0046*/ 	.short	0x0010


	//----- nvinfo : EIATTR_PARAM_CBANK
	.align		4
        /*0048*/ 	.byte	0x04, 0x0a
        /*004a*/ 	.short	(.L_255 - .L_254)
	.align		4
.L_254:
        /*004c*/ 	.word	index@(.nv.constant0._Z5zero_jPd)
        /*0050*/ 	.short	0x0380
        /*0052*/ 	.short	0x0010


	//----- nvinfo : EIATTR_SW_WAR
	.align		4
.L_255:
        /*0054*/ 	.byte	0x04, 0x36
        /*0056*/ 	.short	(.L_257 - .L_256)
.L_256:
        /*0058*/ 	.word	0x00000008
.L_257:


//--------------------- .nv.info._Z5copy_jPKdPd   --------------------------
	.section	.nv.info._Z5copy_jPKdPd,"",@"SHT_CUDA_INFO"
	.sectionflags	@""
	.align	4


	//----- nvinfo : EIATTR_CUDA_API_VERSION
	.align		4
        /*0000*/ 	.byte	0x04, 0x37
        /*0002*/ 	.short	(.L_259 - .L_258)
.L_258:
        /*0004*/ 	.word	0x00000082


	//----- nvinfo : EIATTR_KPARAM_INFO
	.align		4
.L_259:
        /*0008*/ 	.byte	0x04, 0x17
        /*000a*/ 	.short	(.L_261 - .L_260)
.L_260:
        /*000c*/ 	.word	0x00000000
        /*0010*/ 	.short	0x0002
        /*0012*/ 	.short	0x0010
        /*0014*/ 	.byte	0x00, 0xf5, 0x21, 0x00


	//----- nvinfo : EIATTR_KPARAM_INFO
	.align		4
.L_261:
        /*0018*/ 	.byte	0x04, 0x17
        /*001a*/ 	.short	(.L_263 - .L_262)
.L_262:
        /*001c*/ 	.word	0x00000000
        /*0020*/ 	.short	0x0001
        /*0022*/ 	.short	0x0008
        /*0024*/ 	.byte	0x00, 0xf5, 0x21, 0x00


	//----- nvinfo : EIATTR_KPARAM_INFO
	.align		4
.L_263:
        /*0028*/ 	.byte	0x04, 0x17
        /*002a*/ 	.short	(.L_265 - .L_264)
.L_264:
        /*002c*/ 	.word	0x00000000
        /*0030*/ 	.short	0x0000
        /*0032*/ 	.short	0x0000
        /*0034*/ 	.byte	0x00, 0xf0, 0x11, 0x00


	//----- nvinfo : EIATTR_SPARSE_MMA_MASK
	.align		4
.L_265:
        /*0038*/ 	.byte	0x03, 0x50
        /*003a*/ 	.short	0x0000


	//----- nvinfo : EIATTR_MAXREG_COUNT
	.align		4
        /*003c*/ 	.byte	0x03, 0x1b
        /*003e*/ 	.short	0x00ff


	//----- nvinfo : EIATTR_MERCURY_ISA_VERSION
	.align		4
        /*0040*/ 	.byte	0x03, 0x5f
        /*0042*/ 	.short	0x0101


	//----- nvinfo : EIATTR_VRC_CTA_INIT_COUNT
	.align		4
        /*0044*/ 	.byte	0x02, 0x4a
	.zero		1
	.zero		1


	//----- nvinfo : EIATTR_EXIT_INSTR_OFFSETS
	.align		4
        /*0048*/ 	.byte	0x04, 0x1c
        /*004a*/ 	.short	(.L_267 - .L_266)


	//   ....[0]....
.L_266:
        /*004c*/ 	.word	0x00000070


	//   ....[1]....
        /*0050*/ 	.word	0x000000f0


	//----- nvinfo : EIATTR_CBANK_PARAM_SIZE
	.align		4
.L_267:
        /*0054*/ 	.byte	0x03, 0x19
        /*0056*/ 	.short	0x0018


	//----- nvinfo : EIATTR_PARAM_CBANK
	.align		4
        /*0058*/ 	.byte	0x04, 0x0a
        /*005a*/ 	.short	(.L_269 - .L_268)
	.align		4
.L_268:
        /*005c*/ 	.word	index@(.nv.constant0._Z5copy_jPKdPd)
        /*0060*/ 	.short	0x0380
        /*0062*/ 	.short	0x0018


	//----- nvinfo : EIATTR_SW_WAR
	.align		4
.L_269:
        /*0064*/ 	.byte	0x04, 0x36
        /*0066*/ 	.short	(.L_271 - .L_270)
.L_270:
        /*0068*/ 	.word	0x00000008
.L_271:


//--------------------- .nv.callgraph             --------------------------
	.section	.nv.callgraph,"",@"SHT_CUDA_CALLGRAPH"
	.align	4
	.sectionentsize	8
	.align		4
        /*0000*/ 	.word	0x00000000
	.align		4
        /*0004*/ 	.word	0xffffffff
	.align		4
        /*0008*/ 	.word	0x00000000
	.align		4
        /*000c*/ 	.word	0xfffffffe
	.align		4
        /*0010*/ 	.word	0x00000000
	.align		4
        /*0014*/ 	.word	0xfffffffd
	.align		4
        /*0018*/ 	.word	0x00000000
	.align		4
        /*001c*/ 	.word	0xfffffffc


//--------------------- .text._Z11reduceCost_jddPKdPd --------------------------
	.section	.text._Z11reduceCost_jddPKdPd,"ax",@progbits
	.align	128
        .global         _Z11reduceCost_jddPKdPd
        .type           _Z11reduceCost_jddPKdPd,@function
        .size           _Z11reduceCost_jddPKdPd,(.L_x_39 - _Z11reduceCost_jddPKdPd)
        .other          _Z11reduceCost_jddPKdPd,@"STO_CUDA_ENTRY STV_DEFAULT"
_Z11reduceCost_jddPKdPd:
.text._Z11reduceCost_jddPKdPd:
[----:B------:R-:W-:Y:S01]  /*0000*/  LDC R1, c[0x0][0x37c] ;  /* 0x0000df00ff017b82 */ /* 0x000fe20000000800 */
[----:B------:R-:W0:Y:S07]  /*0010*/  S2R R3, SR_TID.X ;  /* 0x0000000000037919 */ /* 0x000e2e0000002100 */
[----:B------:R-:W0:Y:S01]  /*0020*/  S2UR UR4, SR_CTAID.X ;  /* 0x00000000000479c3 */ /* 0x000e220000002500 */
[----:B------:R-:W1:Y:S07]  /*0030*/  LDCU UR5, c[0x0][0x380] ;  /* 0x00007000ff0577ac */ /* 0x000e6e0008000800 */
[----:B------:R-:W0:Y:S02]  /*0040*/  LDC R0, c[0x0][0x360] ;  /* 0x0000d800ff007b82 */ /* 0x000e240000000800 */
[----:B0-----:R-:W-:-:S05]  /*0050*/  IMAD R0, R0, UR4, R3 ;  /* 0x0000000400007c24 */ /* 0x001fca000f8e0203 */
[----:B-1----:R-:W-:-:S13]  /*0060*/  ISETP.GE.U32.AND P0, PT, R0, UR5, PT ;  /* 0x0000000500007c0c */ /* 0x002fda000bf06070 */
[----:B------:R-:W-:Y:S05]  /*0070*/  @P0 EXIT ;  /* 0x000000000000094d */ /* 0x000fea0003800000 */
[----:B------:R-:W0:Y:S01]  /*0080*/  LDCU UR6, c[0x0][0x394] ;  /* 0x00007280ff0677ac */ /* 0x000e220008000800 */
[----:B------:R-:W1:Y:S01]  /*0090*/  LDC.64 R6, c[0x0][0x390] ;  /* 0x0000e400ff067b82 */ /* 0x000e620000000a00 */
[----:B------:R-:W-:Y:S01]  /*00a0*/  IMAD.MOV.U32 R2, RZ, RZ, 0x1 ;  /* 0x00000001ff027424 */ /* 0x000fe200078e00ff */
[----:B------:R-:W2:Y:S06]  /*00b0*/  LDCU.64 UR4, c[0x0][0x388] ;  /* 0x00007100ff0477ac */ /* 0x000eac0008000a00 */
[----:B------:R-:W3:Y:S01]  /*00c0*/  LDC R8, c[0x0][0x38c] ;  /* 0x0000e300ff087b82 */ /* 0x000ee20000000800 */
[----:B0-----:R-:W1:Y:S01]  /*00d0*/  MUFU.RCP64H R3, UR6 ;  /* 0x0000000600037d08 */ /* 0x001e620008001800 */
[----:B---3--:R-:W-:Y:S01]  /*00e0*/  FSETP.GEU.AND P1, PT, |R8|, 6.5827683646048100446e-37, PT ;  /* 0x036000000800780b */ /* 0x008fe20003f2e200 */
[----:B-1----:R-:W-:-:S08]  /*00f0*/  DFMA R4, R2, -R6, 1 ;  /* 0x3ff000000204742b */ /* 0x002fd00000000806 */
[----:B------:R-:W-:-:S08]  /*0100*/  DFMA R4, R4, R4, R4 ;  /* 0x000000040404722b */ /* 0x000fd00000000004 */
[----:B------:R-:W-:-:S08]  /*0110*/  DFMA R4, R2, R4, R2 ;  /* 0x000000040204722b */ /* 0x000fd00000000002 */
[----:B------:R-:W-:-:S08]  /*0120*/  DFMA R2, R4, -R6, 1 ;  /* 0x3ff000000402742b */ /* 0x000fd00000000806 */
[----:B------:R-:W-:-:S08]  /*0130*/  DFMA R2, R4, R2, R4 ;  /* 0x000000020402722b */ /* 0x000fd00000000004 */
[----:B--2---:R-:W-:-:S08]  /*0140*/  DMUL R4, R2, UR4 ;  /* 0x0000000402047c28 */ /* 0x004fd00008000000 */
[----:B------:R-:W-:Y:S01]  /*0150*/  DFMA R6, R4, -R6, UR4 ;  /* 0x0000000404067e2b */ /* 0x000fe20008000806 */
[----:B------:R-:W0:Y:S07]  /*0160*/  LDCU.64 UR4, c[0x0][0x358] ;  /* 0x00006b00ff0477ac */ /* 0x000e2e0008000a00 */
[----:B------:R-:W-:-:S10]  /*0170*/  DFMA R2, R2, R6, R4 ;  /* 0x000000060202722b */ /* 0x000fd40000000004 */
[----:B------:R-:W-:-:S05]  /*0180*/  FFMA R4, RZ, UR6, R3 ;  /* 0x00000006ff047c23 */ /* 0x000fca0008000003 */
[----:B------:R-:W-:-:S13]  /*0190*/  FSETP.GT.AND P0, PT, |R4|, 1.469367938527859385e-39, PT ;  /* 0x001000000400780b */ /* 0x000fda0003f04200 */
[----:B0-----:R-:W-:Y:S05]  /*01a0*/  @P0 BRA P1, `(.L_x_0) ;  /* 0x0000000000080947 */ /* 0x001fea0000800000 */
[----:B------:R-:W-:-:S07]  /*01b0*/  MOV R10, 0x1d0 ;  /* 0x000001d0000a7802 */ /* 0x000fce0000000f00 */
[----:B------:R-:W-:Y:S05]  /*01c0*/  CALL.REL.NOINC `($__internal_0_$__cuda_sm20_div_rn_f64_full) ;  /* 0x0000000000247944 */ /* 0x000fea0003c00000 */
.L_x_0:
[----:B------:R-:W0:Y:S08]  /*01d0*/  LDC.64 R4, c[0x0][0x398] ;  /* 0x0000e600ff047b82 */ /* 0x000e300000000a00 */
[----:B------:R-:W1:Y:S01]  /*01e0*/  LDC.64 R6, c[0x0][0x3a0] ;  /* 0x0000e800ff067b82 */ /* 0x000e620000000a00 */
[----:B0-----:R-:W-:-:S06]  /*01f0*/  IMAD.WIDE.U32 R4, R0, 0x8, R4 ;  /* 0x0000000800047825 */ /* 0x001fcc00078e0004 */
[----:B------:R-:W2:Y:S01]  /*0200*/  LDG.E.64 R4, desc[UR4][R4.64] ;  /* 0x0000000404047981 */ /* 0x000ea2000c1e1b00 */
[----:B-1----:R-:W-:-:S05]  /*0210*/  IMAD.WIDE.U32 R6, R0, 0x8, R6 ;  /* 0x0000000800067825 */ /* 0x002fca00078e0006 */
[----:B------:R-:W2:Y:S02]  /*0220*/  LDG.E.64 R8, desc[UR4][R6.64] ;  /* 0x0000000406087981 */ /* 0x000ea4000c1e1b00 */
[----:B--2---:R-:W-:-:S07]  /*0230*/  DFMA R8, R4, -R2, R8 ;  /* 0x800000020408722b */ /* 0x004fce0000000008 */
[----:B------:R-:W-:Y:S01]  /*0240*/  STG.E.64 desc[UR4][R6.64], R8 ;  /* 0x0000000806007986 */ /* 0x000fe2000c101b04 */
[----:B------:R-:W-:Y:S05]  /*0250*/  EXIT ;  /* 0x000000000000794d */ /* 0x000fea0003800000 */
        .weak           $__internal_0_$__cuda_sm20_div_rn_f64_full
        .type           $__internal_0_$__cuda_sm20_div_rn_f64_full,@function
        .size           $__internal_0_$__cuda_sm20_div_rn_f64_full,(.L_x_39 - $__internal_0_$__cuda_sm20_div_rn_f64_full)
$__internal_0_$__cuda_sm20_div_rn_f64_full:
[----:B------:R-:W0:Y:S01]  /*0260*/  LDC.64 R8, c[0x0][0x390] ;  /* 0x0000e400ff087b82 */ /* 0x000e220000000a00 */
[----:B------:R-:W-:-:S07]  /*0270*/  IMAD.MOV.U32 R16, RZ, RZ, 0x1ca00000 ;  /* 0x1ca00000ff107424 */ /* 0x000fce00078e00ff */
[----:B------:R-:W1:Y:S01]  /*0280*/  LDC.64 R4, c[0x0][0x388] ;  /* 0x0000e200ff047b82 */ /* 0x000e620000000a00 */
[C---:B0-----:R-:W-:Y:S02]  /*0290*/  FSETP.GEU.AND P0, PT, |R9|.reuse, 1.469367938527859385e-39, PT ;  /* 0x001000000900780b */ /* 0x041fe40003f0e200 */
[C---:B------:R-:W-:Y:S02]  /*02a0*/  LOP3.LUT R6, R9.reuse, 0x800fffff, RZ, 0xc0, !PT ;  /* 0x800fffff09067812 */ /* 0x040fe400078ec0ff */
[----:B------:R-:W-:Y:S02]  /*02b0*/  LOP3.LUT R11, R9, 0x7ff00000, RZ, 0xc0, !PT ;  /* 0x7ff00000090b7812 */ /* 0x000fe400078ec0ff */
[----:B------:R-:W-:Y:S01]  /*02c0*/  LOP3.LUT R7, R6, 0x3ff00000, RZ, 0xfc, !PT ;  /* 0x3ff0000006077812 */ /* 0x000fe200078efcff */
[----:B------:R-:W-:Y:S01]  /*02d0*/  IMAD.MOV.U32 R6, RZ, RZ, R8 ;  /* 0x000000ffff067224 */ /* 0x000fe200078e0008 */
[----:B-1----:R-:W-:Y:S01]  /*02e0*/  FSETP.GEU.AND P2, PT, |R5|, 1.469367938527859385e-39, PT ;  /* 0x001000000500780b */ /* 0x002fe20003f4e200 */
[----:B------:R-:W-:-:S04]  /*02f0*/  IMAD.MOV.U32 R22, RZ, RZ, R11 ;  /* 0x000000ffff167224 */ /* 0x000fc800078e000b */
[----:B------:R-:W0:Y:S02]  /*0300*/  @!P0 LDC.64 R2, c[0x0][0x390] ;  /* 0x0000e400ff028b82 */ /* 0x000e240000000a00 */
[----:B0-----:R-:W-:Y:S01]  /*0310*/  @!P0 DMUL R6, R2, 8.98846567431157953865e+307 ;  /* 0x7fe0000002068828 */ /* 0x001fe20000000000 */
[----:B------:R-:W-:-:S05]  /*0320*/  IMAD.MOV.U32 R2, RZ, RZ, 0x1 ;  /* 0x00000001ff027424 */ /* 0x000fca00078e00ff */
[----:B------:R-:W0:Y:S04]  /*0330*/  MUFU.RCP64H R3, R7 ;  /* 0x0000000700037308 */ /* 0x000e280000001800 */
[----:B------:R-:W-:-:S05]  /*0340*/  @!P0 LOP3.LUT R22, R7, 0x7ff00000, RZ, 0xc0, !PT ;  /* 0x7ff0000007168812 */ /* 0x000fca00078ec0ff */
[----:B------:R-:W-:Y:S01]  /*0350*/  VIADD R23, R22, 0xffffffff ;  /* 0xffffffff16177836 */ /* 0x000fe20000000000 */
[----:B0-----:R-:W-:-:S08]  /*0360*/  DFMA R12, R2, -R6, 1 ;  /* 0x3ff00000020c742b */ /* 0x001fd00000000806 */
[----:B------:R-:W-:Y:S01]  /*0370*/  DFMA R14, R12, R12, R12 ;  /* 0x0000000c0c0e722b */ /* 0x000fe2000000000c */
[----:B------:R-:W-:-:S04]  /*0380*/  LOP3.LUT R12, R5, 0x7ff00000, RZ, 0xc0, !PT ;  /* 0x7ff00000050c7812 */ /* 0x000fc800078ec0ff */
[----:B------:R-:W-:Y:S01]  /*0390*/  ISETP.GE.U32.AND P1, PT, R12, R11, PT ;  /* 0x0000000b0c00720c */ /* 0x000fe20003f26070 */
[----:B------:R-:W-:Y:S02]  /*03a0*/  IMAD.MOV.U32 R17, RZ, RZ, R12 ;  /* 0x000000ffff117224 */ /* 0x000fe400078e000c */
[----:B------:R-:W-:Y:S01]  /*03b0*/  DFMA R18, R2, R14, R2 ;  /* 0x0000000e0212722b */ /* 0x000fe20000000002 */
[----:B------:R-:W-:Y:S01]  /*03c0*/  SEL R16, R16, 0x63400000, !P1 ;  /* 0x6340000010107807 */ /* 0x000fe20004800000 */
[----:B------:R-:W-:-:S03]  /*03d0*/  IMAD.MOV.U32 R2, RZ, RZ, R4 ;  /* 0x000000ffff027224 */ /* 0x000fc600078e0004 */
[C-C-:B------:R-:W-:Y:S02]  /*03e0*/  @!P2 LOP3.LUT R14, R16.reuse, 0x80000000, R5.reuse, 0xf8, !PT ;  /* 0x80000000100ea812 */ /* 0x140fe400078ef805 */
[----:B------:R-:W-:Y:S01]  /*03f0*/  LOP3.LUT R3, R16, 0x800fffff, R5, 0xf8, !PT ;  /* 0x800fffff10037812 */ /* 0x000fe200078ef805 */
[----:B------:R-:W-:Y:S01]  /*0400*/  DFMA R20, R18, -R6, 1 ;  /* 0x3ff000001214742b */ /* 0x000fe20000000806 */
[----:B------:R-:W-:Y:S01]  /*0410*/  @!P2 LOP3.LUT R15, R14, 0x100000, RZ, 0xfc, !PT ;  /* 0x001000000e0fa812 */ /* 0x000fe200078efcff */
[----:B------:R-:W-:-:S06]  /*0420*/  @!P2 IMAD.MOV.U32 R14, RZ, RZ, RZ ;  /* 0x000000ffff0ea224 */ /* 0x000fcc00078e00ff */
[----:B------:R-:W-:Y:S02]  /*0430*/  @!P2 DFMA R2, R2, 2, -R14 ;  /* 0x400000000202a82b */ /* 0x000fe4000000080e */
[----:B------:R-:W-:-:S08]  /*0440*/  DFMA R14, R18, R20, R18 ;  /* 0x00000014120e722b */ /* 0x000fd00000000012 */
[----:B------:R-:W-:Y:S01]  /*0450*/  @!P2 LOP3.LUT R17, R3, 0x7ff00000, RZ, 0xc0, !PT ;  /* 0x7ff000000311a812 */ /* 0x000fe200078ec0ff */
[----:B------:R-:W-:-:S04]  /*0460*/  DMUL R18, R14, R2 ;  /* 0x000000020e127228 */ /* 0x000fc80000000000 */
[----:B------:R-:W-:-:S04]  /*0470*/  VIADD R13, R17, 0xffffffff ;  /* 0xffffffff110d7836 */ /* 0x000fc80000000000 */
[----:B------:R-:W-:Y:S01]  /*0480*/  DFMA R20, R18, -R6, R2 ;  /* 0x800000061214722b */ /* 0x000fe20000000002 */
[----:B------:R-:W-:-:S04]  /*0490*/  ISETP.GT.U32.AND P0, PT, R13, 0x7feffffe, PT ;  /* 0x7feffffe0d00780c */ /* 0x000fc80003f04070 */
[----:B------:R-:W-:-:S03]  /*04a0*/  ISETP.GT.U32.OR P0, PT, R23, 0x7feffffe, P0 ;  /* 0x7feffffe1700780c */ /* 0x000fc60000704470 */
[----:B------:R-:W-:-:S10]  /*04b0*/  DFMA R14, R14, R20, R18 ;  /* 0x000000140e0e722b */ /* 0x000fd40000000012 */
[----:B------:R-:W-:Y:S05]  /*04c0*/  @P0 BRA `(.L_x_1) ;  /* 0x0000000000600947 */ /* 0x000fea0003800000 */
[----:B------:R-:W-:Y:S01]  /*04d0*/  VIADDMNMX R11, R12, -R11, 0xb9600000, !PT ;  /* 0xb96000000c0b7446 */ /* 0x000fe2000780090b */
[----:B------:R-:W-:-:S03]  /*04e0*/  IMAD.MOV.U32 R4, RZ, RZ, RZ ;  /* 0x000000ffff047224 */ /* 0x000fc600078e00ff */
[----:B------:R-:W-:-:S05]  /*04f0*/  VIMNMX R11, PT, PT, R11, 0x46a00000, PT ;  /* 0x46a000000b0b7848 */ /* 0x000fca0003fe0100 */
[----:B------:R-:W-:-:S04]  /*0500*/  IMAD.IADD R11, R11, 0x1, -R16 ;  /* 0x000000010b0b7824 */ /* 0x000fc800078e0a10 */
[----:B------:R-:W-:-:S06]  /*0510*/  VIADD R5, R11, 0x7fe00000 ;  /* 0x7fe000000b057836 */ /* 0x000fcc0000000000 */
[----:B------:R-:W-:-:S10]  /*0520*/  DMUL R12, R14, R4 ;  /* 0x000000040e0c7228 */ /* 0x000fd40000000000 */
[----:B------:R-:W-:-:S13]  /*0530*/  FSETP.GTU.AND P0, PT, |R13|, 1.469367938527859385e-39, PT ;  /* 0x001000000d00780b */ /* 0x000fda0003f0c200 */
[----:B------:R-:W-:Y:S05]  /*0540*/  @P0 BRA `(.L_x_2) ;  /* 0x00000000009c0947 */ /* 0x000fea0003800000 */
[----:B------:R-:W-:Y:S01]  /*0550*/  DFMA R2, R14, -R6, R2 ;  /* 0x800000060e02722b */ /* 0x000fe20000000002 */
[----:B------:R-:W-:-:S09]  /*0560*/  IMAD.MOV.U32 R4, RZ, RZ, RZ ;  /* 0x000000ffff047224 */ /* 0x000fd200078e00ff */
[C---:B------:R-:W-:Y:S02]  /*0570*/  FSETP.NEU.AND P0, PT, R3.reuse, RZ, PT ;  /* 0x000000ff0300720b */ /* 0x040fe40003f0d000 */
[----:B------:R-:W-:-:S04]  /*0580*/  LOP3.LUT R9, R3, 0x80000000, R9, 0x48, !PT ;  /* 0x8000000003097812 */ /* 0x000fc800078e4809 */
[----:B------:R-:W-:-:S07]  /*0590*/  LOP3.LUT R5, R9, R5, RZ, 0xfc, !PT ;  /* 0x0000000509057212 */ /* 0x000fce00078efcff */
[----:B------:R-:W-:Y:S05]  /*05a0*/  @!P0 BRA `(.L_x_2) ;  /* 0x0000000000848947 */ /* 0x000fea0003800000 */
[----:B------:R-:W-:Y:S01]  /*05b0*/  IMAD.MOV R3, RZ, RZ, -R11 ;  /* 0x000000ffff037224 */ /* 0x000fe200078e0a0b */
[----:B------:R-:W-:Y:S01]  /*05c0*/  DMUL.RP R4, R14, R4 ;  /* 0x000000040e047228 */ /* 0x000fe20000008000 */
[----:B------:R-:W-:Y:S01]  /*05d0*/  IMAD.MOV.U32 R2, RZ, RZ, RZ ;  /* 0x000000ffff027224 */ /* 0x000fe200078e00ff */
[----:B------:R-:W-:-:S05]  /*05e0*/  IADD3 R11, PT, PT, -R11, -0x43300000, RZ ;  /* 0xbcd000000b0b7810 */ /* 0x000fca0007ffe1ff */
[----:B------:R-:W-:-:S03]  /*05f0*/  DFMA R2, R12, -R2, R14 ;  /* 0x800000020c02722b */ /* 0x000fc6000000000e */
[----:B------:R-:W-:-:S07]  /*0600*/  LOP3.LUT R9, R5, R9, RZ, 0x3c, !PT ;  /* 0x0000000905097212 */ /* 0x000fce00078e3cff */
[----:B------:R-:W-:-:S04]  /*0610*/  FSETP.NEU.AND P0, PT, |R3|, R11, PT ;  /* 0x0000000b0300720b */ /* 0x000fc80003f0d200 */
[----:B------:R-:W-:Y:S02]  /*0620*/  FSEL R12, R4, R12, !P0 ;  /* 0x0000000c040c7208 */ /* 0x000fe40004000000 */
[----:B------:R-:W-:Y:S01]  /*0630*/  FSEL R13, R9, R13, !P0 ;  /* 0x0000000d090d7208 */ /* 0x000fe20004000000 */
[----:B------:R-:W-:Y:S06]  /*0640*/  BRA `(.L_x_2) ;  /* 0x00000000005c7947 */ /* 0x000fec0003800000 */
.L_x_1:
[----:B------:R-:W0:Y:S02]  /*0650*/  LDC.64 R2, c[0x0][0x388] ;  /* 0x0000e200ff027b82 */ /* 0x000e240000000a00 */
[----:B0-----:R-:W-:-:S14]  /*0660*/  DSETP.NAN.AND P0, PT, R2, R2, PT ;  /* 0x000000020200722a */ /* 0x001fdc0003f08000 */
[----:B------:R-:W-:Y:S05]  /*0670*/  @P0 BRA `(.L_x_3) ;  /* 0x0000000000480947 */ /* 0x000fea0003800000 */
[----:B------:R-:W0:Y:S02]  /*0680*/  LDC.64 R2, c[0x0][0x390] ;  /* 0x0000e400ff027b82 */ /* 0x000e240000000a00 */
[----:B0-----:R-:W-:-:S14]  /*0690*/  DSETP.NAN.AND P0, PT, R2, R2, PT ;  /* 0x000000020200722a */ /* 0x001fdc0003f08000 */
[----:B------:R-:W-:Y:S05]  /*06a0*/  @P0 BRA `(.L_x_4) ;  /* 0x0000000000300947 */ /* 0x000fea0003800000 */
[----:B------:R-:W-:Y:S01]  /*06b0*/  ISETP.NE.AND P0, PT, R17, R22, PT ;  /* 0x000000161100720c */ /* 0x000fe20003f05270 */
[----:B------:R-:W-:Y:S02]  /*06c0*/  IMAD.MOV.U32 R12, RZ, RZ, 0x0 ;  /* 0x00000000ff0c7424 */ /* 0x000fe400078e00ff */
[----:B------:R-:W-:-:S10]  /*06d0*/  IMAD.MOV.U32 R13, RZ, RZ, -0x80000 ;  /* 0xfff80000ff0d7424 */ /* 0x000fd400078e00ff */
[----:B------:R-:W-:Y:S05]  /*06e0*/  @!P0 BRA `(.L_x_2) ;  /* 0x0000000000348947 */ /* 0x000fea0003800000 */
[----:B------:R-:W-:Y:S02]  /*06f0*/  ISETP.NE.AND P0, PT, R17, 0x7ff00000, PT ;  /* 0x7ff000001100780c */ /* 0x000fe40003f05270 */
[----:B------:R-:W-:Y:S02]  /*0700*/  LOP3.LUT R13, R5, 0x80000000, R9, 0x48, !PT ;  /* 0x80000000050d7812 */ /* 0x000fe400078e4809 */
[----:B------:R-:W-:-:S13]  /*0710*/  ISETP.EQ.OR P0, PT, R22, RZ, !P0 ;  /* 0x000000ff1600720c */ /* 0x000fda0004702670 */
[----:B------:R-:W-:Y:S01]  /*0720*/  @P0 LOP3.LUT R2, R13, 0x7ff00000, RZ, 0xfc, !PT ;  /* 0x7ff000000d020812 */ /* 0x000fe200078efcff */
[----:B------:R-:W-:Y:S02]  /*0730*/  @!P0 IMAD.MOV.U32 R12, RZ, RZ, RZ ;  /* 0x000000ffff0c8224 */ /* 0x000fe400078e00ff */
[----:B------:R-:W-:Y:S02]  /*0740*/  @P0 IMAD.MOV.U32 R12, RZ, RZ, RZ ;  /* 0x000000ffff0c0224 */ /* 0x000fe400078e00ff */
[----:B------:R-:W-:Y:S01]  /*0750*/  @P0 IMAD.MOV.U32 R13, RZ, RZ, R2 ;  /* 0x000000ffff0d0224 */ /* 0x000fe200078e0002 */
[----:B------:R-:W-:Y:S06]  /*0760*/  BRA `(.L_x_2) ;  /* 0x0000000000147947 */ /* 0x000fec0003800000 */
.L_x_4:
[----:B------:R-:W-:Y:S01]  /*0770*/  LOP3.LUT R13, R9, 0x80000, RZ, 0xfc, !PT ;  /* 0x00080000090d7812 */ /* 0x000fe200078efcff */
[----:B------:R-:W-:Y:S01]  /*0780*/  IMAD.MOV.U32 R12, RZ, RZ, R8 ;  /* 0x000000ffff0c7224 */ /* 0x000fe200078e0008 */
[----:B------:R-:W-:Y:S06]  /*0790*/  BRA `(.L_x_2) ;  /* 0x0000000000087947 */ /* 0x000fec0003800000 */
.L_x_3:
[----:B------:R-:W-:Y:S01]  /*07a0*/  LOP3.LUT R13, R5, 0x80000, RZ, 0xfc, !PT ;  /* 0x00080000050d7812 */ /* 0x000fe200078efcff */
[----:B------:R-:W-:-:S07]  /*07b0*/  IMAD.MOV.U32 R12, RZ, RZ, R4 ;  /* 0x000000ffff0c7224 */ /* 0x000fce00078e0004 */
.L_x_2:
[----:B------:R-:W-:Y:S02]  /*07c0*/  IMAD.MOV.U32 R11, RZ, RZ, 0x0 ;  /* 0x00000000ff0b7424 */ /* 0x000fe400078e00ff */
[----:B------:R-:W-:Y:S02]  /*07d0*/  IMAD.MOV.U32 R2, RZ, RZ, R12 ;  /* 0x000000ffff027224 */ /* 0x000fe400078e000c */
[----:B------:R-:W-:Y:S01]  /*07e0*/  IMAD.MOV.U32 R3, RZ, RZ, R13 ;  /* 0x000000ffff037224 */ /* 0x000fe200078e000d */
[----:B------:R-:W-:Y:S06]  /*07f0*/  RET.REL.NODEC R10 `(_Z11reduceCost_jddPKdPd) ;  /* 0xfffffff80a007950 */ /* 0x000fec0003c3ffff */
.L_x_5:
[----:B------:R-:W-:-:S00]  /*0800*/  BRA `(.L_x_5) ;  /* 0xfffffffc00fc7947 */ /* 0x000fc0000383ffff */
[----:B------:R-:W-:-:S00]  /*0810*/  NOP ;  /* 0x0000000000007918 */ /* 0x000fc00000000000 */
        /* <DEDUP_REMOVED lines=14> */
.L_x_39:


//--------------------- .text._Z13sigmoidPrime_jPKdPd --------------------------
	.section	.text._Z13sigmoidPrime_jPKdPd,"ax",@progbits
	.align	128
        .global         _Z13sigmoidPrime_jPKdPd
        .type           _Z13sigmoidPrime_jPKdPd,@function
        .size           _Z13sigmoidPrime_jPKdPd,(.L_x_40 - _Z13sigmoidPrime_jPKdPd)
        .other          _Z13sigmoidPrime_jPKdPd,@"STO_CUDA_ENTRY STV_DEFAULT"
_Z13sigmoidPrime_jPKdPd:
.text._Z13sigmoidPrime_jPKdPd:
        /* <DEDUP_REMOVED lines=8> */
[----:B------:R-:W0:Y:S01]  /*0080*/  LDC.64 R2, c[0x0][0x388] ;  /* 0x0000e200ff027b82 */ /* 0x000e220000000a00 */
[----:B------:R-:W1:Y:S01]  /*0090*/  LDCU.64 UR4, c[0x0][0x358] ;  /* 0x00006b00ff0477ac */ /* 0x000e620008000a00 */
[----:B0-----:R-:W-:-:S06]  /*00a0*/  IMAD.WIDE.U32 R2, R0, 0x8, R2 ;  /* 0x0000000800027825 */ /* 0x001fcc00078e0002 */
[----:B-1----:R-:W2:Y:S01]  /*00b0*/  LDG.E.64 R2, desc[UR4][R2.64] ;  /* 0x0000000402027981 */ /* 0x002ea2000c1e1b00 */
[----:B------:R-:W-:Y:S01]  /*00c0*/  IMAD.MOV.U32 R4, RZ, RZ, 0x652b82fe ;  /* 0x652b82feff047424 */ /* 0x000fe200078e00ff */
[----:B------:R-:W-:Y:S01]  /*00d0*/  UMOV UR6, 0xfefa39ef ;  /* 0xfefa39ef00067882 */ /* 0x000fe20000000000 */
[----:B------:R-:W-:Y:S01]  /*00e0*/  IMAD.MOV.U32 R5, RZ, RZ, 0x3ff71547 ;  /* 0x3ff71547ff057424 */ /* 0x000fe200078e00ff */
[----:B------:R-:W-:Y:S01]  /*00f0*/  UMOV UR7, 0x3fe62e42 ;  /* 0x3fe62e4200077882 */ /* 0x000fe20000000000 */
[----:B------:R-:W-:Y:S04]  /*0100*/  BSSY.RECONVERGENT B0, `(.L_x_6) ;  /* 0x0000037000007945 */ /* 0x000fe80003800200 */
[----:B--2---:R-:W-:Y:S02]  /*0110*/  DFMA R4, R2, -R4, 6.75539944105574400000e+15 ;  /* 0x433800000204742b */ /* 0x004fe40000000804 */
[----:B------:R-:W-:-:S06]  /*0120*/  DADD R10, -RZ, -R2 ;  /* 0x00000000ff0a7229 */ /* 0x000fcc0000000902 */
[----:B------:R-:W-:-:S04]  /*0130*/  DADD R6, R4, -6.75539944105574400000e+15 ;  /* 0xc338000004067429 */ /* 0x000fc80000000000 */
[----:B------:R-:W-:-:S04]  /*0140*/  FSETP.GEU.AND P0, PT, |R11|, 4.1917929649353027344, PT ;  /* 0x4086232b0b00780b */ /* 0x000fc80003f0e200 */
[----:B------:R-:W-:Y:S01]  /*0150*/  DFMA R8, R6, -UR6, -R2 ;  /* 0x8000000606087c2b */ /* 0x000fe20008000802 */
[----:B------:R-:W-:Y:S01]  /*0160*/  UMOV UR6, 0x3b39803f ;  /* 0x3b39803f00067882 */ /* 0x000fe20000000000 */
[----:B------:R-:W-:-:S06]  /*0170*/  UMOV UR7, 0x3c7abc9e ;  /* 0x3c7abc9e00077882 */ /* 0x000fcc0000000000 */
[----:B------:R-:W-:Y:S01]  /*0180*/  DFMA R6, R6, -UR6, R8 ;  /* 0x8000000606067c2b */ /* 0x000fe20008000008 */
[----:B------:R-:W-:Y:S01]  /*0190*/  UMOV UR6, 0x69ce2bdf ;  /* 0x69ce2bdf00067882 */ /* 0x000fe20000000000 */
[----:B------:R-:W-:Y:S01]  /*01a0*/  IMAD.MOV.U32 R8, RZ, RZ, -0x35dec16 ;  /* 0xfca213eaff087424 */ /* 0x000fe200078e00ff */
[----:B------:R-:W-:Y:S01]  /*01b0*/  MOV R9, 0x3e928af3 ;  /* 0x3e928af300097802 */ /* 0x000fe20000000f00 */
[----:B------:R-:W-:-:S05]  /*01c0*/  UMOV UR7, 0x3e5ade15 ;  /* 0x3e5ade1500077882 */ /* 0x000fca0000000000 */
[----:B------:R-:W-:Y:S01]  /*01d0*/  DFMA R8, R6, UR6, R8 ;  /* 0x0000000606087c2b */ /* 0x000fe20008000008 */
[----:B------:R-:W-:Y:S01]  /*01e0*/  UMOV UR6, 0x62401315 ;  /* 0x6240131500067882 */ /* 0x000fe20000000000 */
[----:B------:R-:W-:-:S06]  /*01f0*/  UMOV UR7, 0x3ec71dee ;  /* 0x3ec71dee00077882 */ /* 0x000fcc0000000000 */
[----:B------:R-:W-:Y:S01]  /*0200*/  DFMA R8, R6, R8, UR6 ;  /* 0x0000000606087e2b */ /* 0x000fe20008000008 */
        /* <DEDUP_REMOVED lines=20> */
[----:B------:R-:W-:-:S08]  /*0350*/  DFMA R8, R6, R8, UR6 ;  /* 0x0000000606087e2b */ /* 0x000fd00008000008 */
[----:B------:R-:W-:-:S08]  /*0360*/  DFMA R8, R6, R8, 1 ;  /* 0x3ff000000608742b */ /* 0x000fd00000000008 */
[----:B------:R-:W-:-:S10]  /*0370*/  DFMA R8, R6, R8, 1 ;  /* 0x3ff000000608742b */ /* 0x000fd40000000008 */
[----:B------:R-:W-:Y:S02]  /*0380*/  IMAD R7, R4, 0x100000, R9 ;  /* 0x0010000004077824 */ /* 0x000fe400078e0209 */
[----:B------:R-:W-:Y:S01]  /*0390*/  IMAD.MOV.U32 R6, RZ, RZ, R8 ;  /* 0x000000ffff067224 */ /* 0x000fe200078e0008 */
[----:B------:R-:W-:Y:S06]  /*03a0*/  @!P0 BRA `(.L_x_7) ;  /* 0x0000000000308947 */ /* 0x000fec0003800000 */
[----:B------:R-:W-:Y:S01]  /*03b0*/  FSETP.GEU.AND P1, PT, |R11|, 4.2275390625, PT ;  /* 0x408748000b00780b */ /* 0x000fe20003f2e200 */
[C---:B------:R-:W-:Y:S02]  /*03c0*/  DADD R6, -R2.reuse, +INF ;  /* 0x7ff0000002067429 */ /* 0x040fe40000000100 */
[----:B------:R-:W-:-:S08]  /*03d0*/  DSETP.GT.AND P0, PT, R2, RZ, PT ;  /* 0x000000ff0200722a */ /* 0x000fd00003f04000 */
[----:B------:R-:W-:Y:S02]  /*03e0*/  FSEL R6, R6, RZ, !P0 ;  /* 0x000000ff06067208 */ /* 0x000fe40004000000 */
[----:B------:R-:W-:Y:S02]  /*03f0*/  @!P1 LEA.HI R5, R4, R4, RZ, 0x1 ;  /* 0x0000000404059211 */ /* 0x000fe400078f08ff */
[----:B------:R-:W-:Y:S02]  /*0400*/  FSEL R7, R7, RZ, !P0 ;  /* 0x000000ff07077208 */ /* 0x000fe40004000000 */
[----:B------:R-:W-:-:S04]  /*0410*/  @!P1 SHF.R.S32.HI R5, RZ, 0x1, R5 ;  /* 0x00000001ff059819 */ /* 0x000fc80000011405 */
[----:B------:R-:W-:Y:S01]  /*0420*/  @!P1 LEA R9, R5, R9, 0x14 ;  /* 0x0000000905099211 */ /* 0x000fe200078ea0ff */
[----:B------:R-:W-:-:S05]  /*0430*/  @!P1 IMAD.IADD R2, R4, 0x1, -R5 ;  /* 0x0000000104029824 */ /* 0x000fca00078e0a05 */
[----:B------:R-:W-:Y:S01]  /*0440*/  @!P1 LEA R3, R2, 0x3ff00000, 0x14 ;  /* 0x3ff0000002039811 */ /* 0x000fe200078ea0ff */
[----:B------:R-:W-:-:S06]  /*0450*/  @!P1 IMAD.MOV.U32 R2, RZ, RZ, RZ ;  /* 0x000000ffff029224 */ /* 0x000fcc00078e00ff */
[----:B------:R-:W-:-:S11]  /*0460*/  @!P1 DMUL R6, R8, R2 ;  /* 0x0000000208069228 */ /* 0x000fd60000000000 */
.L_x_7:
[----:B------:R-:W-:Y:S05]  /*0470*/  BSYNC.RECONVERGENT B0 ;  /* 0x0000000000007941 */ /* 0x000fea0003800200 */
.L_x_6:
[----:B------:R-:W-:Y:S01]  /*0480*/  DADD R8, R6, 1 ;  /* 0x3ff0000006087429 */ /* 0x000fe20000000000 */
[----:B------:R-:W-:Y:S05]  /*0490*/  BSSY.RECONVERGENT B0, `(.L_x_8) ;  /* 0x000000e000007945 */ /* 0x000fea0003800200 */
[----:B------:R-:W0:Y:S04]  /*04a0*/  MUFU.RCP64H R3, R9 ;  /* 0x0000000900037308 */ /* 0x000e280000001800 */
[----:B------:R-:W-:-:S05]  /*04b0*/  VIADD R2, R9, 0x300402 ;  /* 0x0030040209027836 */ /* 0x000fca0000000000 */
[----:B------:R-:W-:Y:S01]  /*04c0*/  FSETP.GEU.AND P0, PT, |R2|, 5.8789094863358348022e-39, PT ;  /* 0x004004020200780b */ /* 0x000fe20003f0e200 */
[----:B0-----:R-:W-:-:S08]  /*04d0*/  DFMA R4, -R8, R2, 1 ;  /* 0x3ff000000804742b */ /* 0x001fd00000000102 */
[----:B------:R-:W-:-:S08]  /*04e0*/  DFMA R4, R4, R4, R4 ;  /* 0x000000040404722b */ /* 0x000fd00000000004 */
[----:B------:R-:W-:-:S08]  /*04f0*/  DFMA R4, R2, R4, R2 ;  /* 0x000000040204722b */ /* 0x000fd00000000002 */
[----:B------:R-:W-:-:S08]  /*0500*/  DFMA R6, -R8, R4, 1 ;  /* 0x3ff000000806742b */ /* 0x000fd00000000104 */
[----:B------:R-:W-:Y:S01]  /*0510*/  DFMA R4, R4, R6, R4 ;  /* 0x000000060404722b */ /* 0x000fe20000000004 */
[----:B------:R-:W-:Y:S10]  /*0520*/  @P0 BRA `(.L_x_9) ;  /* 0x0000000000100947 */ /* 0x000ff40003800000 */
[----:B------:R-:W-:-:S05]  /*0530*/  LOP3.LUT R2, R9, 0x7fffffff, RZ, 0xc0, !PT ;  /* 0x7fffffff09027812 */ /* 0x000fca00078ec0ff */
[----:B------:R-:W-:Y:S01]  /*0540*/  VIADD R3, R2, 0xfff00000 ;  /* 0xfff0000002037836 */ /* 0x000fe20000000000 */
[----:B------:R-:W-:-:S07]  /*0550*/  MOV R2, 0x570 ;  /* 0x0000057000027802 */ /* 0x000fce0000000f00 */
[----:B------:R-:W-:Y:S05]  /*0560*/  CALL.REL.NOINC `($__internal_1_$__cuda_sm20_dblrcp_rn_slowpath_v3) ;  /* 0x00000000001c7944 */ /* 0x000fea0003c00000 */
.L_x_9:
[----:B------:R-:W-:Y:S05]  /*0570*/  BSYNC.RECONVERGENT B0 ;  /* 0x0000000000007941 */ /* 0x000fea0003800200 */
.L_x_8:
[----:B------:R-:W0:Y:S01]  /*0580*/  LDC.64 R6, c[0x0][0x390] ;  /* 0x0000e400ff067b82 */ /* 0x000e220000000a00 */
[----:B------:R-:W-:-:S08]  /*0590*/  DADD R2, -R4, 1 ;  /* 0x3ff0000004027429 */ /* 0x000fd00000000100 */
[----:B------:R-:W-:Y:S01]  /*05a0*/  DMUL R2, R2, R4 ;  /* 0x0000000402027228 */ /* 0x000fe20000000000 */
[----:B0-----:R-:W-:-:S06]  /*05b0*/  IMAD.WIDE.U32 R4, R0, 0x8, R6 ;  /* 0x0000000800047825 */ /* 0x001fcc00078e0006 */
[----:B------:R-:W-:Y:S01]  /*05c0*/  STG.E.64 desc[UR4][R4.64], R2 ;  /* 0x0000000204007986 */ /* 0x000fe2000c101b04 */
[----:B------:R-:W-:Y:S05]  /*05d0*/  EXIT ;  /* 0x000000000000794d */ /* 0x000fea0003800000 */
        .weak           $__internal_1_$__cuda_sm20_dblrcp_rn_slowpath_v3
        .type           $__internal_1_$__cuda_sm20_dblrcp_rn_slowpath_v3,@function
        .size           $__internal_1_$__cuda_sm20_dblrcp_rn_slowpath_v3,(.L_x_40 - $__internal_1_$__cuda_sm20_dblrcp_rn_slowpath_v3)
$__internal_1_$__cuda_sm20_dblrcp_rn_slowpath_v3:
[----:B------:R-:W-:Y:S01]  /*05e0*/  MOV R4, R8 ;  /* 0x0000000800047202 */ /* 0x000fe20000000f00 */
[----:B------:R-:W-:Y:S01]  /*05f0*/  IMAD.MOV.U32 R5, RZ, RZ, R9 ;  /* 0x000000ffff057224 */ /* 0x000fe200078e0009 */
[----:B------:R-:W-:Y:S05]  /*0600*/  BSSY.RECONVERGENT B1, `(.L_x_10) ;  /* 0x0000025000017945 */ /* 0x000fea0003800200 */
[----:B------:R-:W-:-:S14]  /*0610*/  DSETP.GTU.AND P0, PT, |R4|, +INF , PT ;  /* 0x7ff000000400742a */ /* 0x000fdc0003f0c200 */
[----:B------:R-:W-:Y:S05]  /*0620*/  @P0 BRA `(.L_x_11) ;  /* 0x0000000000800947 */ /* 0x000fea0003800000 */
[----:B------:R-:W-:-:S05]  /*0630*/  LOP3.LUT R8, R9, 0x7fffffff, RZ, 0xc0, !PT ;  /* 0x7fffffff09087812 */ /* 0x000fca00078ec0ff */
[----:B------:R-:W-:-:S05]  /*0640*/  VIADD R6, R8, 0xffffffff ;  /* 0xffffffff08067836 */ /* 0x000fca0000000000 */
[----:B------:R-:W-:-:S13]  /*0650*/  ISETP.GE.U32.AND P0, PT, R6, 0x7fefffff, PT ;  /* 0x7fefffff0600780c */ /* 0x000fda0003f06070 */
[----:B------:R-:W-:Y:S01]  /*0660*/  @P0 LOP3.LUT R7, R5, 0x7ff00000, RZ, 0x3c, !PT ;  /* 0x7ff0000005070812 */ /* 0x000fe200078e3cff */
[----:B------:R-:W-:Y:S01]  /*0670*/  @P0 IMAD.MOV.U32 R6, RZ, RZ, RZ ;  /* 0x000000ffff060224 */ /* 0x000fe200078e00ff */
[----:B------:R-:W-:Y:S06]  /*0680*/  @P0 BRA `(.L_x_12) ;  /* 0x0000000000700947 */ /* 0x000fec0003800000 */
[----:B------:R-:W-:-:S13]  /*0690*/  ISETP.GE.U32.AND P0, PT, R8, 0x1000001, PT ;  /* 0x010000010800780c */ /* 0x000fda0003f06070 */
[----:B------:R-:W-:Y:S05]  /*06a0*/  @!P0 BRA `(.L_x_13) ;  /* 0x0000000000388947 */ /* 0x000fea0003800000 */
[----:B------:R-:W-:Y:S01]  /*06b0*/  IADD3 R7, PT, PT, R5, -0x3fe00000, RZ ;  /* 0xc020000005077810 */ /* 0x000fe20007ffe0ff */
[----:B------:R-:W-:Y:S02]  /*06c0*/  IMAD.MOV.U32 R6, RZ, RZ, R4 ;  /* 0x000000ffff067224 */ /* 0x000fe400078e0004 */
[----:B------:R-:W-:Y:S01]  /*06d0*/  IMAD.MOV.U32 R8, RZ, RZ, R3 ;  /* 0x000000ffff087224 */ /* 0x000fe200078e0003 */
[----:B------:R-:W0:Y:S05]  /*06e0*/  MUFU.RCP64H R9, R7 ;  /* 0x0000000700097308 */ /* 0x000e2a0000001800 */
[----:B0-----:R-:W-:-:S08]  /*06f0*/  DFMA R10, -R6, R8, 1 ;  /* 0x3ff00000060a742b */ /* 0x001fd00000000108 */
[----:B------:R-:W-:-:S08]  /*0700*/  DFMA R10, R10, R10, R10 ;  /* 0x0000000a0a0a722b */ /* 0x000fd0000000000a */
[----:B------:R-:W-:-:S08]  /*0710*/  DFMA R10, R8, R10, R8 ;  /* 0x0000000a080a722b */ /* 0x000fd00000000008 */
[----:B------:R-:W-:-:S08]  /*0720*/  DFMA R8, -R6, R10, 1 ;  /* 0x3ff000000608742b */ /* 0x000fd0000000010a */
[----:B------:R-:W-:-:S08]  /*0730*/  DFMA R8, R10, R8, R10 ;  /* 0x000000080a08722b */ /* 0x000fd0000000000a */
[----:B------:R-:W-:-:S08]  /*0740*/  DMUL R8, R8, 2.2250738585072013831e-308 ;  /* 0x0010000008087828 */ /* 0x000fd00000000000 */
[----:B------:R-:W-:-:S08]  /*0750*/  DFMA R4, -R4, R8, 1 ;  /* 0x3ff000000404742b */ /* 0x000fd00000000108 */
[----:B------:R-:W-:-:S08]  /*0760*/  DFMA R4, R4, R4, R4 ;  /* 0x000000040404722b */ /* 0x000fd00000000004 */
[----:B------:R-:W-:Y:S01]  /*0770*/  DFMA R6, R8, R4, R8 ;  /* 0x000000040806722b */ /* 0x000fe20000000008 */
[----:B------:R-:W-:Y:S10]  /*0780*/  BRA `(.L_x_12) ;  /* 0x0000000000307947 */ /* 0x000ff40003800000 */
.L_x_13:
[----:B------:R-:W-:Y:S01]  /*0790*/  DMUL R4, R4, 8.11296384146066816958e+31 ;  /* 0x4690000004047828 */ /* 0x000fe20000000000 */
[----:B------:R-:W-:-:S05]  /*07a0*/  MOV R6, R3 ;  /* 0x0000000300067202 */ /* 0x000fca0000000f00 */
[----:B------:R-:W0:Y:S02]  /*07b0*/  MUFU.RCP64H R7, R5 ;  /* 0x0000000500077308 */ /* 0x000e240000001800 */
[----:B0-----:R-:W-:-:S08]  /*07c0*/  DFMA R8, -R4, R6, 1 ;  /* 0x3ff000000408742b */ /* 0x001fd00000000106 */
[----:B------:R-:W-:-:S08]  /*07d0*/  DFMA R8, R8, R8, R8 ;  /* 0x000000080808722b */ /* 0x000fd00000000008 */
[----:B------:R-:W-:-:S08]  /*07e0*/  DFMA R8, R6, R8, R6 ;  /* 0x000000080608722b */ /* 0x000fd00000000006 */
[----:B------:R-:W-:-:S08]  /*07f0*/  DFMA R6, -R4, R8, 1 ;  /* 0x3ff000000406742b */ /* 0x000fd00000000108 */
[----:B------:R-:W-:-:S08]  /*0800*/  DFMA R6, R8, R6, R8 ;  /* 0x000000060806722b */ /* 0x000fd00000000008 */
[----:B------:R-:W-:Y:S01]  /*0810*/  DMUL R6, R6, 8.11296384146066816958e+31 ;  /* 0x4690000006067828 */ /* 0x000fe20000000000 */
[----:B------:R-:W-:Y:S10]  /*0820*/  BRA `(.L_x_12) ;  /* 0x0000000000087947 */ /* 0x000ff40003800000 */
.L_x_11:
[----:B------:R-:W-:Y:S01]  /*0830*/  LOP3.LUT R7, R5, 0x80000, RZ, 0xfc, !PT ;  /* 0x0008000005077812 */ /* 0x000fe200078efcff */
[----:B------:R-:W-:-:S07]  /*0840*/  IMAD.MOV.U32 R6, RZ, RZ, R4 ;  /* 0x000000ffff067224 */ /* 0x000fce00078e0004 */
.L_x_12:
[----:B------:R-:W-:Y:S05]  /*0850*/  BSYNC.RECONVERGENT B1 ;  /* 0x0000000000017941 */ /* 0x000fea0003800200 */
.L_x_10:
[----:B------:R-:W-:Y:S01]  /*0860*/  IMAD.MOV.U32 R3, RZ, RZ, 0x0 ;  /* 0x00000000ff037424 */ /* 0x000fe200078e00ff */
[----:B------:R-:W-:Y:S01]  /*0870*/  MOV R5, R7 ;  /* 0x0000000700057202 */ /* 0x000fe20000000f00 */
[----:B------:R-:W-:Y:S02]  /*0880*/  IMAD.MOV.U32 R4, RZ, RZ, R6 ;  /* 0x000000ffff047224 */ /* 0x000fe400078e0006 */
[----:B------:R-:W-:Y:S05]  /*0890*/  RET.REL.NODEC R2 `(_Z13sigmoidPrime_jPKdPd) ;  /* 0xfffffff402d87950 */ /* 0x000fea0003c3ffff */
.L_x_14:
        /* <DEDUP_REMOVED lines=14> */
.L_x_40:


//--------------------- .text._Z8sigmoid_jPKdPd   --------------------------
	.section	.text._Z8sigmoid_jPKdPd,"ax",@progbits
	.align	128
        .global         _Z8sigmoid_jPKdPd
        .type           _Z8sigmoid_jPKdPd,@function
        .size           _Z8sigmoid_jPKdPd,(.L_x_41 - _Z8sigmoid_jPKdPd)
        .other          _Z8sigmoid_jPKdPd,@"STO_CUDA_ENTRY STV_DEFAULT"
_Z8sigmoid_jPKdPd:
.text._Z8sigmoid_jPKdPd:
        /* <DEDUP_REMOVED lines=71> */
.L_x_16:
[----:B------:R-:W-:Y:S05]  /*0470*/  BSYNC.RECONVERGENT B0 ;  /* 0x0000000000007941 */ /* 0x000fea0003800200 */
.L_x_15:
        /* <DEDUP_REMOVED lines=14> */
[----:B------:R-:W-:Y:S05]  /*0560*/  CALL.REL.NOINC `($__internal_2_$__cuda_sm20_dblrcp_rn_slowpath_v3) ;  /* 0x0000000000147944 */ /* 0x000fea0003c00000 */
.L_x_18:
[----:B------:R-:W-:Y:S05]  /*0570*/  BSYNC.RECONVERGENT B0 ;  /* 0x0000000000007941 */ /* 0x000fea0003800200 */
.L_x_17:
[----:B------:R-:W0:Y:S02]  /*0580*/  LDC.64 R2, c[0x0][0x390] ;  /* 0x0000e400ff027b82 */ /* 0x000e240000000a00 */
[----:B0-----:R-:W-:-:S05]  /*0590*/  IMAD.WIDE.U32 R2, R0, 0x8, R2 ;  /* 0x0000000800027825 */ /* 0x001fca00078e0002 */
[----:B------:R-:W-:Y:S01]  /*05a0*/  STG.E.64 desc[UR4][R2.64], R4 ;  /* 0x0000000402007986 */ /* 0x000fe2000c101b04 */
[----:B------:R-:W-:Y:S05]  /*05b0*/  EXIT ;  /* 0x000000000000794d */ /* 0x000fea0003800000 */
        .weak           $__internal_2_$__cuda_sm20_dblrcp_rn_slowpath_v3
        .type           $__internal_2_$__cuda_sm20_dblrcp_rn_slowpath_v3,@function
        .size           $__internal_2_$__cuda_sm20_dblrcp_rn_slowpath_v3,(.L_x_41 - $__internal_2_$__cuda_sm20_dblrcp_rn_slowpath_v3)
$__internal_2_$__cuda_sm20_dblrcp_rn_slowpath_v3:
        /* <DEDUP_REMOVED lines=27> */
.L_x_22:
        /* <DEDUP_REMOVED lines=10> */
.L_x_20:
[----:B------:R-:W-:Y:S01]  /*0810*/  LOP3.LUT R7, R5, 0x80000, RZ, 0xfc, !PT ;  /* 0x0008000005077812 */ /* 0x000fe200078efcff */
[----:B------:R-:W-:-:S07]  /*0820*/  IMAD.MOV.U32 R6, RZ, RZ, R4 ;  /* 0x000000ffff067224 */ /* 0x000fce00078e0004 */
.L_x_21:
[----:B------:R-:W-:Y:S05]  /*0830*/  BSYNC.RECONVERGENT B1 ;  /* 0x0000000000017941 */ /* 0x000fea0003800200 */
.L_x_19:
[----:B------:R-:W-:Y:S01]  /*0840*/  IMAD.MOV.U32 R3, RZ, RZ, 0x0 ;  /* 0x00000000ff037424 */ /* 0x000fe200078e00ff */
[----:B------:R-:W-:Y:S01]  /*0850*/  MOV R5, R7 ;  /* 0x0000000700057202 */ /* 0x000fe20000000f00 */
[----:B------:R-:W-:Y:S02]  /*0860*/  IMAD.MOV.U32 R4, RZ, RZ, R6 ;  /* 0x000000ffff047224 */ /* 0x000fe400078e0006 */
[----:B------:R-:W-:Y:S05]  /*0870*/  RET.REL.NODEC R2 `(_Z8sigmoid_jPKdPd) ;  /* 0xfffffff402e07950 */ /* 0x000fea0003c3ffff */
.L_x_23:
        /* <DEDUP_REMOVED lines=16> */
.L_x_41:


//--------------------- .text._Z16dotVectorMatrix_jjPKdS0_Pd --------------------------
	.section	.text._Z16dotVectorMatrix_jjPKdS0_Pd,"ax",@progbits
	.align	128
        .global         _Z16dotVectorMatrix_jjPKdS0_Pd
        .type           _Z16dotVectorMatrix_jjPKdS0_Pd,@function
        .size           _Z16dotVectorMatrix_jjPKdS0_Pd,(.L_x_45 - _Z16dotVectorMatrix_jjPKdS0_Pd)
        .other          _Z16dotVectorMatrix_jjPKdS0_Pd,@"STO_CUDA_ENTRY STV_DEFAULT"
_Z16dotVectorMatrix_jjPKdS0_Pd:
.text._Z16dotVectorMatrix_jjPKdS0_Pd:
[----:B------:R-:W-:Y:S01]  /*0000*/  LDC R1, c[0x0][0x37c] ;  /* 0x0000df00ff017b82 */ /* 0x000fe20000000800 */
[----:B------:R-:W0:Y:S07]  /*0010*/  S2R R7, SR_TID.X ;  /* 0x0000000000077919 */ /* 0x000e2e0000002100 */
[----:B------:R-:W1:Y:S01]  /*0020*/  S2UR UR4, SR_CTAID.X ;  /* 0x00000000000479c3 */ /* 0x000e620000002500 */
[----:B------:R-:W1:Y:S07]  /*0030*/  LDCU UR5, c[0x0][0x360] ;  /* 0x00006c00ff0577ac */ /* 0x000e6e0008000800 */
[----:B------:R-:W2:Y:S01]  /*0040*/  LDC R0, c[0x0][0x384] ;  /* 0x0000e100ff007b82 */ /* 0x000ea20000000800 */
[----:B-1----:R-:W-:-:S06]  /*0050*/  UIMAD UR4, UR4, UR5, URZ ;  /* 0x00000005040472a4 */ /* 0x002fcc000f8e02ff */
[----:B0-----:R-:W-:-:S04]  /*0060*/  IADD3 R3, PT, PT, R7, UR4, RZ ;  /* 0x0000000407037c10 */ /* 0x001fc8000fffe0ff */
[----:B--2---:R-:W-:-:S13]  /*0070*/  ISETP.GE.U32.AND P0, PT, R3, R0, PT ;  /* 0x000000000300720c */ /* 0x004fda0003f06070 */
[----:B------:R-:W-:Y:S05]  /*0080*/  @P0 EXIT ;  /* 0x000000000000094d */ /* 0x000fea0003800000 */
[----:B------:R-:W0:Y:S01]  /*0090*/  LDC R2, c[0x0][0x380] ;  /* 0x0000e000ff027b82 */ /* 0x000e220000000800 */
[----:B------:R-:W1:Y:S07]  /*00a0*/  LDCU.64 UR8, c[0x0][0x358] ;  /* 0x00006b00ff0877ac */ /* 0x000e6e0008000a00 */
[----:B------:R-:W2:Y:S01]  /*00b0*/  LDC.64 R10, c[0x0][0x398] ;  /* 0x0000e600ff0a7b82 */ /* 0x000ea20000000a00 */
[----:B0-----:R-:W-:Y:S01]  /*00c0*/  ISETP.NE.AND P0, PT, R2, RZ, PT ;  /* 0x000000ff0200720c */ /* 0x001fe20003f05270 */
[----:B--2---:R-:W-:-:S05]  /*00d0*/  IMAD.WIDE.U32 R10, R3, 0x8, R10 ;  /* 0x00000008030a7825 */ /* 0x004fca00078e000a */
[----:B-1----:R0:W-:Y:S07]  /*00e0*/  STG.E.64 desc[UR8][R10.64], RZ ;  /* 0x000000ff0a007986 */ /* 0x0021ee000c101b08 */
[----:B------:R-:W-:Y:S05]  /*00f0*/  @!P0 EXIT ;  /* 0x000000000000894d */ /* 0x000fea0003800000 */
[C---:B------:R-:W-:Y:S01]  /*0100*/  ISETP.GE.U32.AND P1, PT, R2.reuse, 0x8, PT ;  /* 0x000000080200780c */ /* 0x040fe20003f26070 */
[----:B------:R-:W-:Y:S01]  /*0110*/  HFMA2 R5, -RZ, RZ, 0, 0 ;  /* 0x00000000ff057431 */ /* 0x000fe200000001ff */
[----:B------:R-:W-:Y:S02]  /*0120*/  LOP3.LUT R4, R2, 0x7, RZ, 0xc0, !PT ;  /* 0x0000000702047812 */ /* 0x000fe400078ec0ff */
[----:B------:R-:W-:Y:S02]  /*0130*/  CS2R R18, SRZ ;  /* 0x0000000000127805 */ /* 0x000fe4000001ff00 */
[----:B------:R-:W-:-:S07]  /*0140*/  ISETP.NE.AND P0, PT, R4, RZ, PT ;  /* 0x000000ff0400720c */ /* 0x000fce0003f05270 */
[----:B------:R-:W-:Y:S06]  /*0150*/  @!P1 BRA `(.L_x_24) ;  /* 0x0000000400209947 */ /* 0x000fec0003800000 */
[----:B------:R-:W1:Y:S01]  /*0160*/  LDCU.64 UR6, c[0x0][0x388] ;  /* 0x00007100ff0677ac */ /* 0x000e620008000a00 */
[----:B------:R-:W-:Y:S01]  /*0170*/  LOP3.LUT R5, R2, 0xfffffff8, RZ, 0xc0, !PT ;  /* 0xfffffff802057812 */ /* 0x000fe200078ec0ff */
[C---:B------:R-:W-:Y:S01]  /*0180*/  IMAD R25, R0.reuse, 0x7, R3 ;  /* 0x0000000700197824 */ /* 0x040fe200078e0203 */
[C---:B------:R-:W-:Y:S01]  /*0190*/  IADD3 R22, PT, PT, R0.reuse, UR4, R7 ;  /* 0x0000000400167c10 */ /* 0x040fe2000fffe007 */
[C-C-:B------:R-:W-:Y:S01]  /*01a0*/  IMAD R9, R0.reuse, 0x6, R3.reuse ;  /* 0x0000000600097824 */ /* 0x140fe200078e0203 */
[CC--:B------:R-:W-:Y:S01]  /*01b0*/  LEA R7, R0.reuse, R3.reuse, 0x1 ;  /* 0x0000000300077211 */ /* 0x0c0fe200078e08ff */
[C-C-:B------:R-:W-:Y:S01]  /*01c0*/  IMAD R27, R0.reuse, 0x5, R3.reuse ;  /* 0x00000005001b7824 */ /* 0x140fe200078e0203 */
[----:B------:R-:W-:Y:S01]  /*01d0*/  MOV R23, R3 ;  /* 0x0000000300177202 */ /* 0x000fe20000000f00 */
[C-C-:B------:R-:W-:Y:S01]  /*01e0*/  IMAD R29, R0.reuse, 0x4, R3.reuse ;  /* 0x00000004001d7824 */ /* 0x140fe200078e0203 */
[----:B------:R-:W-:Y:S01]  /*01f0*/  CS2R R18, SRZ ;  /* 0x0000000000127805 */ /* 0x000fe2000001ff00 */
[----:B------:R-:W-:-:S02]  /*0200*/  IMAD R8, R0, 0x3, R3 ;  /* 0x0000000300087824 */ /* 0x000fc400078e0203 */
[----:B------:R-:W-:Y:S01]  /*0210*/  IMAD.MOV R6, RZ, RZ, -R5 ;  /* 0x000000ffff067224 */ /* 0x000fe200078e0a05 */
[----:B-1----:R-:W-:-:S04]  /*0220*/  UIADD3 UR5, UP0, UPT, UR6, 0x20, URZ ;  /* 0x0000002006057890 */ /* 0x002fc8000ff1e0ff */
[----:B------:R-:W-:Y:S02]  /*0230*/  UIADD3.X UR6, UPT, UPT, URZ, UR7, URZ, UP0, !UPT ;  /* 0x00000007ff067290 */ /* 0x000fe400087fe4ff */
[----:B------:R-:W-:-:S04]  /*0240*/  MOV R20, UR5 ;  /* 0x0000000500147c02 */ /* 0x000fc80008000f00 */
[----:B------:R-:W-:-:S07]  /*0250*/  MOV R21, UR6 ;  /* 0x0000000600157c02 */ /* 0x000fce0008000f00 */
.L_x_25:
[----:B-1----:R-:W1:Y:S01]  /*0260*/  LDC.64 R12, c[0x0][0x390] ;  /* 0x0000e400ff0c7b82 */ /* 0x002e620000000a00 */
[----:B------:R-:W-:Y:S01]  /*0270*/  IMAD.MOV.U32 R14, RZ, RZ, R20 ;  /* 0x000000ffff0e7224 */ /* 0x000fe200078e0014 */
[----:B------:R-:W-:-:S05]  /*0280*/  MOV R15, R21 ;  /* 0x00000015000f7202 */ /* 0x000fca0000000f00 */
[----:B------:R-:W2:Y:S01]  /*0290*/  LDG.E.64 R20, desc[UR8][R14.64+-0x20] ;  /* 0xffffe0080e147981 */ /* 0x000ea2000c1e1b00 */
[----:B-1----:R-:W-:-:S06]  /*02a0*/  IMAD.WIDE.U32 R16, R23, 0x8, R12 ;  /* 0x0000000817107825 */ /* 0x002fcc00078e000c */
[----:B------:R-:W2:Y:S02]  /*02b0*/  LDG.E.64 R16, desc[UR8][R16.64] ;  /* 0x0000000810107981 */ /* 0x000ea4000c1e1b00 */
[----:B--2---:R-:W-:Y:S01]  /*02c0*/  DFMA R20, R16, R20, R18 ;  /* 0x000000141014722b */ /* 0x004fe20000000012 */
[----:B------:R-:W-:-:S06]  /*02d0*/  IMAD.WIDE.U32 R18, R22, 0x8, R12 ;  /* 0x0000000816127825 */ /* 0x000fcc00078e000c */
[----:B------:R1:W-:Y:S04]  /*02e0*/  STG.E.64 desc[UR8][R10.64], R20 ;  /* 0x000000140a007986 */ /* 0x0003e8000c101b08 */
[----:B------:R-:W2:Y:S04]  /*02f0*/  LDG.E.64 R16, desc[UR8][R18.64] ;  /* 0x0000000812107981 */ /* 0x000ea8000c1e1b00 */
[----:B------:R-:W2:Y:S02]  /*0300*/  LDG.E.64 R18, desc[UR8][R14.64+-0x18] ;  /* 0xffffe8080e127981 */ /* 0x000ea4000c1e1b00 */
[----:B--2---:R-:W-:Y:S01]  /*0310*/  DFMA R18, R16, R18, R20 ;  /* 0x000000121012722b */ /* 0x004fe20000000014 */
[----:B-1----:R-:W-:-:S06]  /*0320*/  IMAD.WIDE.U32 R20, R7, 0x8, R12 ;  /* 0x0000000807147825 */ /* 0x002fcc00078e000c */
[----:B------:R1:W-:Y:S04]  /*0330*/  STG.E.64 desc[UR8][R10.64], R18 ;  /* 0x000000120a007986 */ /* 0x0003e8000c101b08 */
[----:B------:R-:W2:Y:S04]  /*0340*/  LDG.E.64 R16, desc[UR8][R20.64] ;  /* 0x0000000814107981 */ /* 0x000ea8000c1e1b00 */
[----:B------:R-:W2:Y:S02]  /*0350*/  LDG.E.64 R20, desc[UR8][R14.64+-0x10] ;  /* 0xfffff0080e147981 */ /* 0x000ea4000c1e1b00 */
[----:B--2---:R-:W-:Y:S01]  /*0360*/  DFMA R20, R16, R20, R18 ;  /* 0x000000141014722b */ /* 0x004fe20000000012 */
[----:B------:R-:W-:-:S06]  /*0370*/  IMAD.WIDE.U32 R16, R8, 0x8, R12 ;  /* 0x0000000808107825 */ /* 0x000fcc00078e000c */
[----:B------:R2:W-:Y:S04]  /*0380*/  STG.E.64 desc[UR8][R10.64], R20 ;  /* 0x000000140a007986 */ /* 0x0005e8000c101b08 */
[----:B------:R-:W3:Y:S04]  /*0390*/  LDG.E.64 R16, desc[UR8][R16.64] ;  /* 0x0000000810107981 */ /* 0x000ee8000c1e1b00 */
[----:B-1----:R-:W3:Y:S02]  /*03a0*/  LDG.E.64 R18, desc[UR8][R14.64+-0x8] ;  /* 0xfffff8080e127981 */ /* 0x002ee4000c1e1b00 */
[----:B---3--:R-:W-:Y:S01]  /*03b0*/  DFMA R18, R16, R18, R20 ;  /* 0x000000121012722b */ /* 0x008fe20000000014 */
[----:B------:R-:W-:-:S06]  /*03c0*/  IMAD.WIDE.U32 R16, R29, 0x8, R12 ;  /* 0x000000081d107825 */ /* 0x000fcc00078e000c */
[----:B------:R1:W-:Y:S04]  /*03d0*/  STG.E.64 desc[UR8][R10.64], R18 ;  /* 0x000000120a007986 */ /* 0x0003e8000c101b08 */
[----:B------:R-:W3:Y:S04]  /*03e0*/  LDG.E.64 R16, desc[UR8][R16.64] ;  /* 0x0000000810107981 */ /* 0x000ee8000c1e1b00 */
[----:B--2---:R-:W3:Y:S02]  /*03f0*/  LDG.E.64 R20, desc[UR8][R14.64] ;  /* 0x000000080e147981 */ /* 0x004ee4000c1e1b00 */
[----:B---3--:R-:W-:Y:S01]  /*0400*/  DFMA R20, R16, R20, R18 ;  /* 0x000000141014722b */ /* 0x008fe20000000012 */
[----:B------:R-:W-:-:S06]  /*0410*/  IMAD.WIDE.U32 R16, R27, 0x8, R12 ;  /* 0x000000081b107825 */ /* 0x000fcc00078e000c */
[----:B------:R2:W-:Y:S04]  /*0420*/  STG.E.64 desc[UR8][R10.64], R20 ;  /* 0x000000140a007986 */ /* 0x0005e8000c101b08 */
[----:B-1----:R-:W3:Y:S04]  /*0430*/  LDG.E.64 R18, desc[UR8][R16.64] ;  /* 0x0000000810127981 */ /* 0x002ee8000c1e1b00 */
[----:B------:R-:W3:Y:S02]  /*0440*/  LDG.E.64 R16, desc[UR8][R14.64+0x8] ;  /* 0x000008080e107981 */ /* 0x000ee4000c1e1b00 */
[----:B---3--:R-:W-:Y:S01]  /*0450*/  DFMA R16, R18, R16, R20 ;  /* 0x000000101210722b */ /* 0x008fe20000000014 */
[----:B------:R-:W-:-:S06]  /*0460*/  IMAD.WIDE.U32 R18, R9, 0x8, R12 ;  /* 0x0000000809127825 */ /* 0x000fcc00078e000c */
[----:B------:R-:W-:Y:S04]  /*0470*/  STG.E.64 desc[UR8][R10.64], R16 ;  /* 0x000000100a007986 */ /* 0x000fe8000c101b08 */
[----:B------:R-:W3:Y:S04]  /*0480*/  LDG.E.64 R18, desc[UR8][R18.64] ;  /* 0x0000000812127981 */ /* 0x000ee8000c1e1b00 */
[----:B--2---:R-:W3:Y:S01]  /*0490*/  LDG.E.64 R20, desc[UR8][R14.64+0x10] ;  /* 0x000010080e147981 */ /* 0x004ee2000c1e1b00 */
[----:B------:R-:W-:Y:S01]  /*04a0*/  IMAD.WIDE.U32 R12, R25, 0x8, R12 ;  /* 0x00000008190c7825 */ /* 0x000fe200078e000c */
[----:B---3--:R-:W-:-:S07]  /*04b0*/  DFMA R18, R18, R20, R16 ;  /* 0x000000141212722b */ /* 0x008fce0000000010 */
[----:B------:R1:W-:Y:S04]  /*04c0*/  STG.E.64 desc[UR8][R10.64], R18 ;  /* 0x000000120a007986 */ /* 0x0003e8000c101b08 */
[----:B------:R-:W1:Y:S04]  /*04d0*/  LDG.E.64 R20, desc[UR8][R12.64] ;  /* 0x000000080c147981 */ /* 0x000e68000c1e1b00 */
[----:B------:R-:W1:Y:S01]  /*04e0*/  LDG.E.64 R12, desc[UR8][R14.64+0x18] ;  /* 0x000018080e0c7981 */ /* 0x000e62000c1e1b00 */
[----:B------:R-:W-:-:S04]  /*04f0*/  IADD3 R6, PT, PT, R6, 0x8, RZ ;  /* 0x0000000806067810 */ /* 0x000fc80007ffe0ff */
[----:B------:R-:W-:Y:S01]  /*0500*/  ISETP.NE.AND P1, PT, R6, RZ, PT ;  /* 0x000000ff0600720c */ /* 0x000fe20003f25270 */
[C---:B------:R-:W-:Y:S01]  /*0510*/  IMAD R7, R0.reuse, 0x8, R7 ;  /* 0x0000000800077824 */ /* 0x040fe200078e0207 */
[C---:B------:R-:W-:Y:S01]  /*0520*/  LEA R23, R0.reuse, R23, 0x3 ;  /* 0x0000001700177211 */ /* 0x040fe200078e18ff */
[C---:B------:R-:W-:Y:S01]  /*0530*/  IMAD R27, R0.reuse, 0x8, R27 ;  /* 0x00000008001b7824 */ /* 0x040fe200078e021b */
[C---:B------:R-:W-:Y:S02]  /*0540*/  LEA R22, R0.reuse, R22, 0x3 ;  /* 0x0000001600167211 */ /* 0x040fe400078e18ff */
[C---:B------:R-:W-:Y:S02]  /*0550*/  LEA R8, R0.reuse, R8, 0x3 ;  /* 0x0000000800087211 */ /* 0x040fe400078e18ff */
[C---:B------:R-:W-:Y:S02]  /*0560*/  LEA R29, R0.reuse, R29, 0x3 ;  /* 0x0000001d001d7211 */ /* 0x040fe400078e18ff */
[----:B------:R-:W-:-:S02]  /*0570*/  LEA R25, R0, R25, 0x3 ;  /* 0x0000001900197211 */ /* 0x000fc400078e18ff */
[----:B------:R-:W-:Y:S01]  /*0580*/  LEA R9, R0, R9, 0x3 ;  /* 0x0000000900097211 */ /* 0x000fe200078e18ff */
[----:B-1----:R-:W-:Y:S01]  /*0590*/  DFMA R18, R20, R12, R18 ;  /* 0x0000000c1412722b */ /* 0x002fe20000000012 */
[----:B------:R-:W-:-:S06]  /*05a0*/  IADD3 R20, P2, PT, R14, 0x40, RZ ;  /* 0x000000400e147810 */ /* 0x000fcc0007f5e0ff */
[----:B------:R1:W-:Y:S01]  /*05b0*/  STG.E.64 desc[UR8][R10.64], R18 ;  /* 0x000000120a007986 */ /* 0x0003e2000c101b08 */
[----:B------:R-:W-:Y:S01]  /*05c0*/  IMAD.X R21, RZ, RZ, R15, P2 ;  /* 0x000000ffff157224 */ /* 0x000fe200010e060f */
[----:B------:R-:W-:Y:S06]  /*05d0*/  @P1 BRA `(.L_x_25) ;  /* 0xfffffffc00201947 */ /* 0x000fec000383ffff */
.L_x_24:
[----:B------:R-:W-:Y:S05]  /*05e0*/  @!P0 EXIT ;  /* 0x000000000000894d */ /* 0x000fea0003800000 */
[----:B------:R-:W-:Y:S02]  /*05f0*/  ISETP.GE.U32.AND P0, PT, R4, 0x4, PT ;  /* 0x000000040400780c */ /* 0x000fe40003f06070 */
[----:B------:R-:W-:-:S04]  /*0600*/  LOP3.LUT R20, R2, 0x3, RZ, 0xc0, !PT ;  /* 0x0000000302147812 */ /* 0x000fc800078ec0ff */
[----:B------:R-:W-:-:S07]  /*0610*/  ISETP.NE.AND P1, PT, R20, RZ, PT ;  /* 0x000000ff1400720c */ /* 0x000fce0003f25270 */
[----:B------:R-:W-:Y:S06]  /*0620*/  @!P0 BRA `(.L_x_26) ;  /* 0x0000000000708947 */ /* 0x000fec0003800000 */
[----:B------:R-:W2:Y:S01]  /*0630*/  LDC.64 R8, c[0x0][0x390] ;  /* 0x0000e400ff087b82 */ /* 0x000ea20000000a00 */
[----:B------:R-:W-:-:S07]  /*0640*/  IMAD R17, R5, R0, R3 ;  /* 0x0000000005117224 */ /* 0x000fce00078e0203 */
[----:B------:R-:W3:Y:S01]  /*0650*/  LDC.64 R6, c[0x0][0x388] ;  /* 0x0000e200ff067b82 */ /* 0x000ee20000000a00 */
[----:B--2---:R-:W-:-:S06]  /*0660*/  IMAD.WIDE.U32 R12, R17, 0x8, R8 ;  /* 0x00000008110c7825 */ /* 0x004fcc00078e0008 */
[----:B------:R-:W2:Y:S01]  /*0670*/  LDG.E.64 R12, desc[UR8][R12.64] ;  /* 0x000000080c0c7981 */ /* 0x000ea2000c1e1b00 */
[----:B---3--:R-:W-:-:S05]  /*0680*/  IMAD.WIDE.U32 R6, R5, 0x8, R6 ;  /* 0x0000000805067825 */ /* 0x008fca00078e0006 */
[----:B------:R-:W2:Y:S01]  /*0690*/  LDG.E.64 R14, desc[UR8][R6.64] ;  /* 0x00000008060e7981 */ /* 0x000ea2000c1e1b00 */
[----:B------:R-:W-:-:S04]  /*06a0*/  IMAD.IADD R21, R17, 0x1, R0 ;  /* 0x0000000111157824 */ /* 0x000fc800078e0200 */
[----:B------:R-:W-:Y:S01]  /*06b0*/  IMAD.WIDE.U32 R16, R21, 0x8, R8 ;  /* 0x0000000815107825 */ /* 0x000fe200078e0008 */
[----:B--2---:R-:W-:-:S07]  /*06c0*/  DFMA R14, R12, R14, R18 ;  /* 0x0000000e0c0e722b */ /* 0x004fce0000000012 */
[----:B------:R2:W-:Y:S04]  /*06d0*/  STG.E.64 desc[UR8][R10.64], R14 ;  /* 0x0000000e0a007986 */ /* 0x0005e8000c101b08 */
[----:B------:R-:W3:Y:S04]  /*06e0*/  LDG.E.64 R16, desc[UR8][R16.64] ;  /* 0x0000000810107981 */ /* 0x000ee8000c1e1b00 */
[----:B-1----:R-:W3:Y:S01]  /*06f0*/  LDG.E.64 R18, desc[UR8][R6.64+0x8] ;  /* 0x0000080806127981 */ /* 0x002ee2000c1e1b00 */
[----:B------:R-:W-:-:S05]  /*0700*/  IADD3 R21, PT, PT, R21, R0, RZ ;  /* 0x0000000015157210 */ /* 0x000fca0007ffe0ff */
[----:B------:R-:W-:Y:S01]  /*0710*/  IMAD.WIDE.U32 R24, R21, 0x8, R8 ;  /* 0x0000000815187825 */ /* 0x000fe200078e0008 */
[----:B---3--:R-:W-:-:S07]  /*0720*/  DFMA R22, R16, R18, R14 ;  /* 0x000000121016722b */ /* 0x008fce000000000e */
[----:B------:R2:W-:Y:S04]  /*0730*/  STG.E.64 desc[UR8][R10.64], R22 ;  /* 0x000000160a007986 */ /* 0x0005e8000c101b08 */
[----:B------:R-:W3:Y:S04]  /*0740*/  LDG.E.64 R24, desc[UR8][R24.64] ;  /* 0x0000000818187981 */ /* 0x000ee8000c1e1b00 */
[----:B------:R-:W3:Y:S01]  /*0750*/  LDG.E.64 R12, desc[UR8][R6.64+0x10] ;  /* 0x00001008060c7981 */ /* 0x000ee2000c1e1b00 */
[----:B------:R-:W-:-:S05]  /*0760*/  IADD3 R21, PT, PT, R21, R0, RZ ;  /* 0x0000000015157210 */ /* 0x000fca0007ffe0ff */
[----:B------:R-:W-:Y:S01]  /*0770*/  IMAD.WIDE.U32 R8, R21, 0x8, R8 ;  /* 0x0000000815087825 */ /* 0x000fe200078e0008 */
[----:B---3--:R-:W-:-:S07]  /*0780*/  DFMA R12, R24, R12, R22 ;  /* 0x0000000c180c722b */ /* 0x008fce0000000016 */
[----:B------:R2:W-:Y:S04]  /*0790*/  STG.E.64 desc[UR8][R10.64], R12 ;  /* 0x0000000c0a007986 */ /* 0x0005e8000c101b08 */
[----:B------:R-:W3:Y:S04]  /*07a0*/  LDG.E.64 R8, desc[UR8][R8.64] ;  /* 0x0000000808087981 */ /* 0x000ee8000c1e1b00 */
[----:B------:R-:W3:Y:S01]  /*07b0*/  LDG.E.64 R18, desc[UR8][R6.64+0x18] ;  /* 0x0000180806127981 */ /* 0x000ee2000c1e1b00 */
[----:B------:R-:W-:Y:S01]  /*07c0*/  VIADD R5, R5, 0x4 ;  /* 0x0000000405057836 */ /* 0x000fe20000000000 */
[----:B---3--:R-:W-:-:S07]  /*07d0*/  DFMA R18, R8, R18, R12 ;  /* 0x000000120812722b */ /* 0x008fce000000000c */
[----:B------:R2:W-:Y:S04]  /*07e0*/  STG.E.64 desc[UR8][R10.64], R18 ;  /* 0x000000120a007986 */ /* 0x0005e8000c101b08 */
.L_x_26:
[----:B------:R-:W-:Y:S05]  /*07f0*/  @!P1 EXIT ;  /* 0x000000000000994d */ /* 0x000fea0003800000 */
[----:B------:R-:W-:Y:S02]  /*0800*/  ISETP.NE.AND P0, PT, R20, 0x1, PT ;  /* 0x000000011400780c */ /* 0x000fe40003f05270 */
[----:B------:R-:W-:-:S04]  /*0810*/  LOP3.LUT R2, R2, 0x1, RZ, 0xc0, !PT ;  /* 0x0000000102027812 */ /* 0x000fc800078ec0ff */
[----:B------:R-:W-:-:S07]  /*0820*/  ISETP.NE.U32.AND P1, PT, R2, 0x1, PT ;  /* 0x000000010200780c */ /* 0x000fce0003f25070 */
[----:B------:R-:W-:Y:S06]  /*0830*/  @!P0 BRA `(.L_x_27) ;  /* 0x0000000000408947 */ /* 0x000fec0003800000 */
[----:B--2---:R-:W2:Y:S01]  /*0840*/  LDC.64 R14, c[0x0][0x390] ;  /* 0x0000e400ff0e7b82 */ /* 0x004ea20000000a00 */
[----:B------:R-:W-:-:S07]  /*0850*/  IMAD R21, R5, R0, R3 ;  /* 0x0000000005157224 */ /* 0x000fce00078e0203 */
[----:B------:R-:W3:Y:S01]  /*0860*/  LDC.64 R6, c[0x0][0x388] ;  /* 0x0000e200ff067b82 */ /* 0x000ee20000000a00 */
[----:B--2---:R-:W-:-:S05]  /*0870*/  IMAD.WIDE.U32 R16, R21, 0x8, R14 ;  /* 0x0000000815107825 */ /* 0x004fca00078e000e */
[----:B------:R-:W2:Y:S01]  /*0880*/  LDG.E.64 R8, desc[UR8][R16.64] ;  /* 0x0000000810087981 */ /* 0x000ea2000c1e1b00 */
[----:B---3--:R-:W-:-:S05]  /*0890*/  IMAD.WIDE.U32 R6, R5, 0x8, R6 ;  /* 0x0000000805067825 */ /* 0x008fca00078e0006 */
[----:B------:R-:W2:Y:S01]  /*08a0*/  LDG.E.64 R12, desc[UR8][R6.64] ;  /* 0x00000008060c7981 */ /* 0x000ea2000c1e1b00 */
[----:B------:R-:W-:-:S05]  /*08b0*/  IADD3 R21, PT, PT, R21, R0, RZ ;  /* 0x0000000015157210 */ /* 0x000fca0007ffe0ff */
[----:B------:R-:W-:Y:S01]  /*08c0*/  IMAD.WIDE.U32 R14, R21, 0x8, R14 ;  /* 0x00000008150e7825 */ /* 0x000fe200078e000e */
[----:B--2---:R-:W-:-:S07]  /*08d0*/  DFMA R8, R8, R12, R18 ;  /* 0x0000000c0808722b */ /* 0x004fce0000000012 */
[----:B------:R3:W-:Y:S04]  /*08e0*/  STG.E.64 desc[UR8][R10.64], R8 ;  /* 0x000000080a007986 */ /* 0x0007e8000c101b08 */
[----:B-1----:R-:W2:Y:S04]  /*08f0*/  LDG.E.64 R18, desc[UR8][R14.64] ;  /* 0x000000080e127981 */ /* 0x002ea8000c1e1b00 */
[----:B------:R-:W2:Y:S01]  /*0900*/  LDG.E.64 R12, desc[UR8][R6.64+0x8] ;  /* 0x00000808060c7981 */ /* 0x000ea2000c1e1b00 */
[----:B------:R-:W-:Y:S01]  /*0910*/  IADD3 R5, PT, PT, R5, 0x2, RZ ;  /* 0x0000000205057810 */ /* 0x000fe20007ffe0ff */
[----:B--2---:R-:W-:-:S07]  /*0920*/  DFMA R18, R18, R12, R8 ;  /* 0x0000000c1212722b */ /* 0x004fce0000000008 */
[----:B------:R3:W-:Y:S04]  /*0930*/  STG.E.64 desc[UR8][R10.64], R18 ;  /* 0x000000120a007986 */ /* 0x0007e8000c101b08 */
.L_x_27:
[----:B------:R-:W-:Y:S05]  /*0940*/  @P1 EXIT ;  /* 0x000000000000194d */ /* 0x000fea0003800000 */
[----:B------:R-:W4:Y:S01]  /*0950*/  LDC.64 R6, c[0x0][0x390] ;  /* 0x0000e400ff067b82 */ /* 0x000f220000000a00 */
[----:B------:R-:W-:-:S07]  /*0960*/  IMAD R3, R5, R0, R3 ;  /* 0x0000000005037224 */ /* 0x000fce00078e0203 */
[----:B---3--:R-:W3:Y:S01]  /*0970*/  LDC.64 R8, c[0x0][0x388] ;  /* 0x0000e200ff087b82 */ /* 0x008ee20000000a00 */
[----:B----4-:R-:W-:-:S06]  /*0980*/  IMAD.WIDE.U32 R2, R3, 0x8, R6 ;  /* 0x0000000803027825 */ /* 0x010fcc00078e0006 */
[----:B------:R-:W1:Y:S01]  /*0990*/  LDG.E.64 R2, desc[UR8][R2.64] ;  /* 0x0000000802027981 */ /* 0x000e62000c1e1b00 */
[----:B---3--:R-:W-:-:S06]  /*09a0*/  IMAD.WIDE.U32 R4, R5, 0x8, R8 ;  /* 0x0000000805047825 */ /* 0x008fcc00078e0008 */
[----:B------:R-:W1:Y:S02]  /*09b0*/  LDG.E.64 R4, desc[UR8][R4.64] ;  /* 0x0000000804047981 */ /* 0x000e64000c1e1b00 */
[----:B-12---:R-:W-:-:S07]  /*09c0*/  DFMA R18, R2, R4, R18 ;  /* 0x000000040212722b */ /* 0x006fce0000000012 */
[----:B------:R-:W-:Y:S01]  /*09d0*/  STG.E.64 desc[UR8][R10.64], R18 ;  /* 0x000000120a007986 */ /* 0x000fe2000c101b08 */
[----:B------:R-:W-:Y:S05]  /*09e0*/  EXIT ;  /* 0x000000000000794d */ /* 0x000fea0003800000 */
.L_x_28:
        /* <DEDUP_REMOVED lines=9> */
.L_x_45:


//--------------------- .text._Z28dotMatrixVectorSumReduction_jjPd --------------------------
	.section	.text._Z28dotMatrixVectorSumReduction_jjPd,"ax",@progbits
	.align	128
        .global         _Z28dotMatrixVectorSumReduction_jjPd
        .type           _Z28dotMatrixVectorSumReduction_jjPd,@function
        .size           _Z28dotMatrixVectorSumReduction_jjPd,(.L_x_46 - _Z28dotMatrixVectorSumReduction_jjPd)
        .other          _Z28dotMatrixVectorSumReduction_jjPd,@"STO_CUDA_ENTRY STV_DEFAULT"
_Z28dotMatrixVectorSumReduction_jjPd:
.text._Z28dotMatrixVectorSumReduction_jjPd:
[----:B------:R-:W-:Y:S01]  /*0000*/  LDC R1, c[0x0][0x37c] ;  /* 0x0000df00ff017b82 */ /* 0x000fe20000000800 */
[----:B------:R-:W0:Y:S07]  /*0010*/  S2R R3, SR_TID.X ;  /* 0x0000000000037919 */ /* 0x000e2e0000002100 */
[----:B------:R-:W1:Y:S01]  /*0020*/  S2UR UR4, SR_CTAID.X ;  /* 0x00000000000479c3 */ /* 0x000e620000002500 */
[----:B------:R-:W2:Y:S07]  /*0030*/  LDCU UR6, c[0x0][0x380] ;  /* 0x00007000ff0677ac */ /* 0x000eae0008000800 */
[----:B------:R-:W1:Y:S01]  /*0040*/  LDC R0, c[0x0][0x360] ;  /* 0x0000d800ff007b82 */ /* 0x000e620000000800 */
[----:B------:R-:W3:Y:S02]  /*0050*/  LDCU UR5, c[0x0][0x364] ;  /* 0x00006c80ff0577ac */ /* 0x000ee40008000800 */
[----:B---3--:R-:W-:-:S02]  /*0060*/  IMAD.U32 R7, RZ, RZ, UR5 ;  /* 0x00000005ff077e24 */ /* 0x008fc4000f8e00ff */
[----:B0-----:R-:W-:Y:S02]  /*0070*/  IMAD R6, R3, UR5, RZ ;  /* 0x0000000503067c24 */ /* 0x001fe4000f8e02ff */
[----:B-1----:R-:W-:-:S05]  /*0080*/  IMAD R0, R0, UR4, R3 ;  /* 0x0000000400007c24 */ /* 0x002fca000f8e0203 */
[----:B--2---:R-:W-:-:S13]  /*0090*/  ISETP.GE.U32.AND P0, PT, R0, UR6, PT ;  /* 0x0000000600007c0c */ /* 0x004fda000bf06070 */
[----:B------:R-:W-:Y:S05]  /*00a0*/  @P0 EXIT ;  /* 0x000000000000094d */ /* 0x000fea0003800000 */
[----:B------:R-:W0:Y:S01]  /*00b0*/  S2R R8, SR_TID.Y ;  /* 0x0000000000087919 */ /* 0x000e220000002200 */
[----:B------:R-:W1:Y:S01]  /*00c0*/  LDCU UR4, c[0x0][0x384] ;  /* 0x00007080ff0477ac */ /* 0x000e620008000800 */
[----:B------:R-:W0:Y:S01]  /*00d0*/  S2R R11, SR_CTAID.Y ;  /* 0x00000000000b7919 */ /* 0x000e220000002600 */
[----:B------:R-:W2:Y:S01]  /*00e0*/  LDCU.64 UR6, c[0x0][0x358] ;  /* 0x00006b00ff0677ac */ /* 0x000ea20008000a00 */
[----:B0-----:R-:W-:-:S05]  /*00f0*/  IMAD R3, R11, UR5, R8 ;  /* 0x000000050b037c24 */ /* 0x001fca000f8e0208 */
[----:B-1----:R-:W-:-:S13]  /*0100*/  ISETP.GE.U32.AND P0, PT, R3, UR4, PT ;  /* 0x0000000403007c0c */ /* 0x002fda000bf06070 */
[----:B------:R-:W0:Y:S01]  /*0110*/  @!P0 LDC.64 R4, c[0x0][0x388] ;  /* 0x0000e200ff048b82 */ /* 0x000e220000000a00 */
[----:B------:R-:W-:Y:S01]  /*0120*/  @!P0 IMAD R9, R0, UR4, R3 ;  /* 0x0000000400098c24 */ /* 0x000fe2000f8e0203 */
[----:B------:R-:W-:-:S03]  /*0130*/  CS2R R2, SRZ ;  /* 0x0000000000027805 */ /* 0x000fc6000001ff00 */
[----:B0-----:R-:W-:-:S05]  /*0140*/  @!P0 IMAD.WIDE.U32 R4, R9, 0x8, R4 ;  /* 0x0000000809048825 */ /* 0x001fca00078e0004 */
[----:B--2---:R-:W2:Y:S01]  /*0150*/  @!P0 LDG.E.64 R2, desc[UR6][R4.64] ;  /* 0x0000000604028981 */ /* 0x004ea2000c1e1b00 */
[----:B------:R-:W0:Y:S01]  /*0160*/  S2UR UR5, SR_CgaCtaId ;  /* 0x00000000000579c3 */ /* 0x000e220000008800 */
[----:B------:R-:W-:Y:S01]  /*0170*/  UMOV UR4, 0x400 ;  /* 0x0000040000047882 */ /* 0x000fe20000000000 */
[----:B------:R-:W-:Y:S01]  /*0180*/  ISETP.GE.U32.AND P1, PT, R7, 0x2, PT ;  /* 0x000000020700780c */ /* 0x000fe20003f26070 */
[----:B------:R-:W-:Y:S01]  /*0190*/  IMAD.IADD R6, R6, 0x1, R8 ;  /* 0x0000000106067824 */ /* 0x000fe200078e0208 */
[----:B------:R-:W-:Y:S01]  /*01a0*/  ISETP.NE.AND P0, PT, R8, RZ, PT ;  /* 0x000000ff0800720c */ /* 0x000fe20003f05270 */
[----:B0-----:R-:W-:-:S06]  /*01b0*/  ULEA UR4, UR5, UR4, 0x18 ;  /* 0x0000000405047291 */ /* 0x001fcc000f8ec0ff */
[----:B------:R-:W-:-:S05]  /*01c0*/  LEA R9, R6, UR4, 0x3 ;  /* 0x0000000406097c11 */ /* 0x000fca000f8e18ff */
[----:B--2---:R0:W-:Y:S01]  /*01d0*/  STS.64 [R9], R2 ;  /* 0x0000000209007388 */ /* 0x0041e20000000a00 */
[----:B------:R-:W-:Y:S06]  /*01e0*/  BAR.SYNC.DEFER_BLOCKING 0x0 ;  /* 0x0000000000007b1d */ /* 0x000fec0000010000 */
[----:B------:R-:W-:Y:S05]  /*01f0*/  @!P1 BRA `(.L_x_29) ;  /* 0x00000000002c9947 */ /* 0x000fea0003800000 */
.L_x_30:
[----:B------:R-:W-:-:S04]  /*0200*/  SHF.R.U32.HI R10, RZ, 0x1, R7 ;  /* 0x00000001ff0a7819 */ /* 0x000fc80000011607 */
[----:B------:R-:W-:-:S13]  /*0210*/  ISETP.GE.U32.AND P1, PT, R8, R10, PT ;  /* 0x0000000a0800720c */ /* 0x000fda0003f26070 */
[----:B------:R-:W-:Y:S01]  /*0220*/  @!P1 LEA R6, R10, R9, 0x3 ;  /* 0x000000090a069211 */ /* 0x000fe200078e18ff */
[----:B------:R-:W-:Y:S04]  /*0230*/  @!P1 LDS.64 R4, [R9] ;  /* 0x0000000009049984 */ /* 0x000fe80000000a00 */
[----:B0-----:R-:W0:Y:S02]  /*0240*/  @!P1 LDS.64 R2, [R6] ;  /* 0x0000000006029984 */ /* 0x001e240000000a00 */
[----:B0-----:R-:W-:-:S07]  /*0250*/  @!P1 DADD R2, R2, R4 ;  /* 0x0000000002029229 */ /* 0x001fce0000000004 */
[----:B------:R1:W-:Y:S01]  /*0260*/  @!P1 STS.64 [R9], R2 ;  /* 0x0000000209009388 */ /* 0x0003e20000000a00 */
[----:B------:R-:W-:Y:S01]  /*0270*/  BAR.SYNC.DEFER_BLOCKING 0x0 ;  /* 0x0000000000007b1d */ /* 0x000fe20000010000 */
[----:B------:R-:W-:Y:S01]  /*0280*/  ISETP.GT.U32.AND P1, PT, R7, 0x3, PT ;  /* 0x000000030700780c */ /* 0x000fe20003f24070 */
[----:B------:R-:W-:-:S12]  /*0290*/  IMAD.MOV.U32 R7, RZ, RZ, R10 ;  /* 0x000000ffff077224 */ /* 0x000fd800078e000a */
[----:B-1----:R-:W-:Y:S05]  /*02a0*/  @P1 BRA `(.L_x_30) ;  /* 0xfffffffc00d41947 */ /* 0x002fea000383ffff */
.L_x_29:
[----:B------:R-:W-:Y:S05]  /*02b0*/  @P0 EXIT ;  /* 0x000000000000094d */ /* 0x000fea0003800000 */
[----:B0-----:R-:W0:Y:S01]  /*02c0*/  LDS.64 R2, [R9] ;  /* 0x0000000009027984 */ /* 0x001e220000000a00 */
[----:B------:R-:W1:Y:S01]  /*02d0*/  LDC.64 R4, c[0x0][0x388] ;  /* 0x0000e200ff047b82 */ /* 0x000e620000000a00 */
[----:B------:R-:W2:Y:S02]  /*02e0*/  LDCU UR4, c[0x0][0x374] ;  /* 0x00006e80ff0477ac */ /* 0x000ea40008000800 */
[----:B--2---:R-:W-:-:S04]  /*02f0*/  IMAD R7, R0, UR4, R11 ;  /* 0x0000000400077c24 */ /* 0x004fc8000f8e020b */
[----:B-1----:R-:W-:-:S05]  /*0300*/  IMAD.WIDE.U32 R4, R7, 0x8, R4 ;  /* 0x0000000807047825 */ /* 0x002fca00078e0004 */
[----:B0-----:R-:W-:Y:S01]  /*0310*/  STG.E.64 desc[UR6][R4.64], R2 ;  /* 0x0000000204007986 */ /* 0x001fe2000c101b06 */
[----:B------:R-:W-:Y:S05]  /*0320*/  EXIT ;  /* 0x000000000000794d */ /* 0x000fea0003800000 */
.L_x_31:
        /* <DEDUP_REMOVED lines=13> */
.L_x_46:


//--------------------- .text._Z24dotMatrixVectorMultiply_jjPKdS0_Pd --------------------------
	.section	.text._Z24dotMatrixVectorMultiply_jjPKdS0_Pd,"ax",@progbits
	.align	128
        .global         _Z24dotMatrixVectorMultiply_jjPKdS0_Pd
        .type           _Z24dotMatrixVectorMultiply_jjPKdS0_Pd,@function
        .size           _Z24dotMatrixVectorMultiply_jjPKdS0_Pd,(.L_x_47 - _Z24dotMatrixVectorMultiply_jjPKdS0_Pd)
        .other          _Z24dotMatrixVectorMultiply_jjPKdS0_Pd,@"STO_CUDA_ENTRY STV_DEFAULT"
_Z24dotMatrixVectorMultiply_jjPKdS0_Pd:
.text._Z24dotMatrixVectorMultiply_jjPKdS0_Pd:
[----:B------:R-:W-:Y:S01]  /*0000*/  LDC R1, c[0x0][0x37c] ;  /* 0x0000df00ff017b82 */ /* 0x000fe20000000800 */
[----:B------:R-:W0:Y:S07]  /*0010*/  S2R R2, SR_TID.Y ;  /* 0x0000000000027919 */ /* 0x000e2e0000002200 */
[----:B------:R-:W1:Y:S01]  /*0020*/  LDC R0, c[0x0][0x360] ;  /* 0x0000d800ff007b82 */ /* 0x000e620000000800 */
[----:B------:R-:W2:Y:S01]  /*0030*/  LDCU.64 UR6, c[0x0][0x380] ;  /* 0x00007000ff0677ac */ /* 0x000ea20008000a00 */
[----:B------:R-:W1:Y:S06]  /*0040*/  S2R R3, SR_TID.X ;  /* 0x0000000000037919 */ /* 0x000e6c0000002100 */
[----:B------:R-:W0:Y:S08]  /*0050*/  S2UR UR5, SR_CTAID.Y ;  /* 0x00000000000579c3 */ /* 0x000e300000002600 */
[----:B------:R-:W0:Y:S08]  /*0060*/  LDC R7, c[0x0][0x364] ;  /* 0x0000d900ff077b82 */ /* 0x000e300000000800 */
[----:B------:R-:W1:Y:S01]  /*0070*/  S2UR UR4, SR_CTAID.X ;  /* 0x00000000000479c3 */ /* 0x000e620000002500 */
[----:B0-----:R-:W-:-:S05]  /*0080*/  IMAD R7, R7, UR5, R2 ;  /* 0x0000000507077c24 */ /* 0x001fca000f8e0202 */
[----:B--2---:R-:W-:Y:S01]  /*0090*/  ISETP.GE.U32.AND P0, PT, R7, UR7, PT ;  /* 0x0000000707007c0c */ /* 0x004fe2000bf06070 */
[----:B-1----:R-:W-:-:S05]  /*00a0*/  IMAD R0, R0, UR4, R3 ;  /* 0x0000000400007c24 */ /* 0x002fca000f8e0203 */
[----:B------:R-:W-:-:S13]  /*00b0*/  ISETP.GE.U32.OR P0, PT, R0, UR6, P0 ;  /* 0x0000000600007c0c */ /* 0x000fda0008706470 */
[----:B------:R-:W-:Y:S05]  /*00c0*/  @P0 EXIT ;  /* 0x000000000000094d */ /* 0x000fea0003800000 */
[----:B------:R-:W0:Y:S01]  /*00d0*/  LDC.64 R4, c[0x0][0x390] ;  /* 0x0000e400ff047b82 */ /* 0x000e220000000a00 */
[----:B------:R-:W1:Y:S01]  /*00e0*/  LDCU.64 UR4, c[0x0][0x358] ;  /* 0x00006b00ff0477ac */ /* 0x000e620008000a00 */
[----:B------:R-:W-:-:S06]  /*00f0*/  IMAD R11, R0, UR7, R7 ;  /* 0x00000007000b7c24 */ /* 0x000fcc000f8e0207 */
[----:B------:R-:W2:Y:S08]  /*0100*/  LDC.64 R2, c[0x0][0x388] ;  /* 0x0000e200ff027b82 */ /* 0x000eb00000000a00 */
[----:B------:R-:W3:Y:S01]  /*0110*/  LDC.64 R8, c[0x0][0x398] ;  /* 0x0000e600ff087b82 */ /* 0x000ee20000000a00 */
[----:B0-----:R-:W-:-:S06]  /*0120*/  IMAD.WIDE.U32 R4, R7, 0x8, R4 ;  /* 0x0000000807047825 */ /* 0x001fcc00078e0004 */
[----:B-1----:R-:W4:Y:S01]  /*0130*/  LDG.E.64 R4, desc[UR4][R4.64] ;  /* 0x0000000404047981 */ /* 0x002f22000c1e1b00 */
[----:B--2---:R-:W-:-:S06]  /*0140*/  IMAD.WIDE.U32 R2, R11, 0x8, R2 ;  /* 0x000000080b027825 */ /* 0x004fcc00078e0002 */
[----:B------:R-:W4:Y:S01]  /*0150*/  LDG.E.64 R2, desc[UR4][R2.64] ;  /* 0x0000000402027981 */ /* 0x000f22000c1e1b00 */
[----:B---3--:R-:W-:Y:S01]  /*0160*/  IMAD.WIDE.U32 R8, R11, 0x8, R8 ;  /* 0x000000080b087825 */ /* 0x008fe200078e0008 */
[----:B----4-:R-:W-:-:S07]  /*0170*/  DMUL R6, R2, R4 ;  /* 0x0000000402067228 */ /* 0x010fce0000000000 */
[----:B------:R-:W-:Y:S01]  /*0180*/  STG.E.64 desc[UR4][R8.64], R6 ;  /* 0x0000000608007986 */ /* 0x000fe2000c101b04 */
[----:B------:R-:W-:Y:S05]  /*0190*/  EXIT ;  /* 0x000000000000794d */ /* 0x000fea0003800000 */
.L_x_32:
        /* <DEDUP_REMOVED lines=14> */
.L_x_47:


//--------------------- .text._Z24dotVectorsWithMatrixOut_jjPKdS0_Pd --------------------------
	.section	.text._Z24dotVectorsWithMatrixOut_jjPKdS0_Pd,"ax",@progbits
	.align	128
        .global         _Z24dotVectorsWithMatrixOut_jjPKdS0_Pd
        .type           _Z24dotVectorsWithMatrixOut_jjPKdS0_Pd,@function
        .size           _Z24dotVectorsWithMatrixOut_jjPKdS0_Pd,(.L_x_48 - _Z24dotVectorsWithMatrixOut_jjPKdS0_Pd)
        .other          _Z24dotVectorsWithMatrixOut_jjPKdS0_Pd,@"STO_CUDA_ENTRY STV_DEFAULT"
_Z24dotVectorsWithMatrixOut_jjPKdS0_Pd:
.text._Z24dotVectorsWithMatrixOut_jjPKdS0_Pd:
        /* <DEDUP_REMOVED lines=14> */
[----:B------:R-:W1:Y:S07]  /*00e0*/  LDCU.64 UR4, c[0x0][0x358] ;  /* 0x00006b00ff0477ac */ /* 0x000e6e0008000a00 */
[----:B------:R-:W2:Y:S08]  /*00f0*/  LDC.64 R4, c[0x0][0x390] ;  /* 0x0000e400ff047b82 */ /* 0x000eb00000000a00 */
[----:B------:R-:W3:Y:S01]  /*0100*/  LDC.64 R8, c[0x0][0x398] ;  /* 0x0000e600ff087b82 */ /* 0x000ee20000000a00 */
[----:B0-----:R-:W-:-:S06]  /*0110*/  IMAD.WIDE.U32 R2, R7, 0x8, R2 ;  /* 0x0000000807027825 */ /* 0x001fcc00078e0002 */
[----:B-1----:R-:W4:Y:S01]  /*0120*/  LDG.E.64 R2, desc[UR4][R2.64] ;  /* 0x0000000402027981 */ /* 0x002f22000c1e1b00 */
[----:B--2---:R-:W-:-:S06]  /*0130*/  IMAD.WIDE.U32 R4, R0, 0x8, R4 ;  /* 0x0000000800047825 */ /* 0x004fcc00078e0004 */
[----:B------:R-:W4:Y:S01]  /*0140*/  LDG.E.64 R4, desc[UR4][R4.64] ;  /* 0x0000000404047981 */ /* 0x000f22000c1e1b00 */
[----:B------:R-:W-:-:S04]  /*0150*/  IMAD R11, R7, UR7, R0 ;  /* 0x00000007070b7c24 */ /* 0x000fc8000f8e0200 */
[----:B---3--:R-:W-:Y:S01]  /*0160*/  IMAD.WIDE.U32 R8, R11, 0x8, R8 ;  /* 0x000000080b087825 */ /* 0x008fe200078e0008 */
[----:B----4-:R-:W-:-:S07]  /*0170*/  DMUL R6, R2, R4 ;  /* 0x0000000402067228 */ /* 0x010fce0000000000 */
[----:B------:R-:W-:Y:S01]  /*0180*/  STG.E.64 desc[UR4][R8.64], R6 ;  /* 0x0000000608007986 */ /* 0x000fe2000c101b04 */
[----:B------:R-:W-:Y:S05]  /*0190*/  EXIT ;  /* 0x000000000000794d */ /* 0x000fea0003800000 */
.L_x_33:
        /* <DEDUP_REMOVED lines=14> */
.L_x_48:


//--------------------- .text._Z9multiply_jPKdS0_Pd --------------------------
	.section	.text._Z9multiply_jPKdS0_Pd,"ax",@progbits
	.align	128
        .global         _Z9multiply_jPKdS0_Pd
        .type           _Z9multiply_jPKdS0_Pd,@function
        .size           _Z9multiply_jPKdS0_Pd,(.L_x_49 - _Z9multiply_jPKdS0_Pd)
        .other          _Z9multiply_jPKdS0_Pd,@"STO_CUDA_ENTRY STV_DEFAULT"
_Z9multiply_jPKdS0_Pd:
.text._Z9multiply_jPKdS0_Pd:
        /* <DEDUP_REMOVED lines=20> */
.L_x_34:
        /* <DEDUP_REMOVED lines=12> */
.L_x_49:


//--------------------- .text._Z9subtract_jPKdS0_Pd --------------------------
	.section	.text._Z9subtract_jPKdS0_Pd,"ax",@progbits
	.align	128
        .global         _Z9subtract_jPKdS0_Pd
        .type           _Z9subtract_jPKdS0_Pd,@function
        .size           _Z9subtract_jPKdS0_Pd,(.L_x_50 - _Z9subtract_jPKdS0_Pd)
        .other          _Z9subtract_jPKdS0_Pd,@"STO_CUDA_ENTRY STV_DEFAULT"
_Z9subtract_jPKdS0_Pd:
.text._Z9subtract_jPKdS0_Pd:
        /* <DEDUP_REMOVED lines=17> */
[----:B----4-:R-:W-:-:S07]  /*0110*/  DADD R6, R2, -R4 ;  /* 0x0000000002067229 */ /* 0x010fce0000000804 */
[----:B------:R-:W-:Y:S01]  /*0120*/  STG.E.64 desc[UR4][R8.64], R6 ;  /* 0x0000000608007986 */ /* 0x000fe2000c101b04 */
[----:B------:R-:W-:Y:S05]  /*0130*/  EXIT ;  /* 0x000000000000794d */ /* 0x000fea0003800000 */
.L_x_35:
        /* <DEDUP_REMOVED lines=12> */
.L_x_50:


//--------------------- .text._Z4add_jPKdS0_Pd    --------------------------
	.section	.text._Z4add_jPKdS0_Pd,"ax",@progbits
	.align	128
        .global         _Z4add_jPKdS0_Pd
        .type           _Z4add_jPKdS0_Pd,@function
        .size           _Z4add_jPKdS0_Pd,(.L_x_51 - _Z4add_jPKdS0_Pd)
        .other          _Z4add_jPKdS0_Pd,@"STO_CUDA_ENTRY STV_DEFAULT"
_Z4add_jPKdS0_Pd:
.text._Z4add_jPKdS0_Pd:
        /* <DEDUP_REMOVED lines=17> */
[----:B----4-:R-:W-:-:S07]  /*0110*/  DADD R6, R2, R4 ;  /* 0x0000000002067229 */ /* 0x010fce0000000004 */
[----:B------:R-:W-:Y:S01]  /*0120*/  STG.E.64 desc[UR4][R8.64], R6 ;  /* 0x0000000608007986 */ /* 0x000fe2000c101b04 */
[----:B------:R-:W-:Y:S05]  /*0130*/  EXIT ;  /* 0x000000000000794d */ /* 0x000fea0003800000 */
.L_x_36:
        /* <DEDUP_REMOVED lines=12> */
.L_x_51:


//--------------------- .text._Z5zero_jPd         --------------------------
	.section	.text._Z5zero_jPd,"ax",@progbits
	.align	128
        .global         _Z5zero_jPd
        .type           _Z5zero_jPd,@function
        .size           _Z5zero_jPd,(.L_x_52 - _Z5zero_jPd)
        .other          _Z5zero_jPd,@"STO_CUDA_ENTRY STV_DEFAULT"
_Z5zero_jPd:
.text._Z5zero_jPd:
        /* <DEDUP_REMOVED lines=10> */
[----:B0-----:R-:W-:-:S05]  /*00a0*/  IMAD.WIDE.U32 R2, R5, 0x8, R2 ;  /* 0x0000000805027825 */ /* 0x001fca00078e0002 */
[----:B-1----:R-:W-:Y:S01]  /*00b0*/  STG.E.64 desc[UR4][R2.64], RZ ;  /* 0x000000ff02007986 */ /* 0x002fe2000c101b04 */
[----:B------:R-:W-:Y:S05]  /*00c0*/  EXIT ;  /* 0x000000000000794d */ /* 0x000fea0003800000 */
.L_x_37:
        /* <DEDUP_REMOVED lines=11> */
.L_x_52:


//--------------------- .text._Z5copy_jPKdPd      --------------------------
	.section	.text._Z5copy_jPKdPd,"ax",@progbits
	.align	128
        .global         _Z5copy_jPKdPd
        .type           _Z5copy_jPKdPd,@function
        .size           _Z5copy_jPKdPd,(.L_x_53 - _Z5copy_jPKdPd)
        .other          _Z5copy_jPKdPd,@"STO_CUDA_ENTRY STV_DEFAULT"
_Z5copy_jPKdPd:
.text._Z5copy_jPKdPd:
        /* <DEDUP_REMOVED lines=10> */
[----:B------:R-:W2:Y:S01]  /*00a0*/  LDC.64 R4, c[0x0][0x390] ;  /* 0x0000e400ff047b82 */ /* 0x000ea20000000a00 */
[----:B0-----:R-:W-:-:S06]  /*00b0*/  IMAD.WIDE.U32 R2, R7, 0x8, R2 ;  /* 0x0000000807027825 */ /* 0x001fcc00078e0002 */
[----:B-1----:R-:W3:Y:S01]  /*00c0*/  LDG.E.64 R2, desc[UR4][R2.64] ;  /* 0x0000000402027981 */ /* 0x002ee2000c1e1b00 */
[----:B--2---:R-:W-:-:S05]  /*00d0*/  IMAD.WIDE.U32 R4, R7, 0x8, R4 ;  /* 0x0000000807047825 */ /* 0x004fca00078e0004 */
[----:B---3--:R-:W-:Y:S01]  /*00e0*/  STG.E.64 desc[UR4][R4.64], R2 ;  /* 0x0000000204007986 */ /* 0x008fe2000c101b04 */
[----:B------:R-:W-:Y:S05]  /*00f0*/  EXIT ;  /* 0x000000000000794d */ /* 0x000fea0003800000 */
.L_x_38:
        /* <DEDUP_REMOVED lines=16> */
.L_x_53:


//--------------------- .nv.shared._Z11reduceCost_jddPKdPd --------------------------
	.section	.nv.shared._Z11reduceCost_jddPKdPd,"aw",@nobits
	.sectionflags	@""
	.align	16
	.zero		1024


//--------------------- .nv.shared.reserved.0     --------------------------
	.section	.nv.shared.reserved.0,"aw",@nobits
	.weak		__nv_reservedSMEM_offset_0_alias
	.size		__nv_reservedSMEM_offset_0_alias, 0, 64
	.other		__nv_reservedSMEM_offset_0_alias,@"STO_CUDA_RESERVED_SHARED STV_DEFAULT"
__nv_reservedSMEM_offset_0_alias:
	.zero		0
	.zero		64


//--------------------- .nv.shared._Z13sigmoidPrime_jPKdPd --------------------------
	.section	.nv.shared._Z13sigmoidPrime_jPKdPd,"aw",@nobits
	.sectionflags	@""
	.align	16
	.zero		1024


//--------------------- .nv.shared._Z8sigmoid_jPKdPd --------------------------
	.section	.nv.shared._Z8sigmoid_jPKdPd,"aw",@nobits
	.sectionflags	@""
	.align	16
	.zero		1024


//--------------------- .nv.shared._Z16dotVectorMatrix_jjPKdS0_Pd --------------------------
	.section	.nv.shared._Z16dotVectorMatrix_jjPKdS0_Pd,"aw",@nobits
	.sectionflags	@""
	.align	16
	.zero		1024


//--------------------- .nv.shared._Z28dotMatrixVectorSumReduction_jjPd --------------------------
	.section	.nv.shared._Z28dotMatrixVectorSumReduction_jjPd,"aw",@nobits
	.sectionflags	@""
	.align	16
	.zero		1024


//--------------------- .nv.shared._Z24dotMatrixVectorMultiply_jjPKdS0_Pd --------------------------
	.section	.nv.shared._Z24dotMatrixVectorMultiply_jjPKdS0_Pd,"aw",@nobits
	.sectionflags	@""
	.align	16
	.zero		1024


//--------------------- .nv.shared._Z24dotVectorsWithMatrixOut_jjPKdS0_Pd --------------------------
	.section	.nv.shared._Z24dotVectorsWithMatrixOut_jjPKdS0_Pd,"aw",@nobits
	.sectionflags	@""
	.align	16
	.zero		1024


//--------------------- .nv.shared._Z9multiply_jPKdS0_Pd --------------------------
	.section	.nv.shared._Z9multiply_jPKdS0_Pd,"aw",@nobits
	.sectionflags	@""
	.align	16
	.zero		1024


//--------------------- .nv.shared._Z9subtract_jPKdS0_Pd --------------------------
	.section	.nv.shared._Z9subtract_jPKdS0_Pd,"aw",@nobits
	.sectionflags	@""
	.align	16
	.zero		1024


//--------------------- .nv.shared._Z4add_jPKdS0_Pd --------------------------
	.section	.nv.shared._Z4add_jPKdS0_Pd,"aw",@nobits
	.sectionflags	@""
	.align	16
	.zero		1024


//--------------------- .nv.shared._Z5zero_jPd    --------------------------
	.section	.nv.shared._Z5zero_jPd,"aw",@nobits
	.sectionflags	@""
	.align	16
	.zero		1024


//--------------------- .nv.shared._Z5copy_jPKdPd --------------------------
	.section	.nv.shared._Z5copy_jPKdPd,"aw",@nobits
	.sectionflags	@""
	.align	16
	.zero		1024


//--------------------- .nv.constant0._Z11reduceCost_jddPKdPd --------------------------
	.section	.nv.constant0._Z11reduceCost_jddPKdPd,"a",@progbits
	.sectionflags	@""
	.align	4
.nv.constant0._Z11reduceCost_jddPKdPd:
	.zero		936


//--------------------- .nv.constant0._Z13sigmoidPrime_jPKdPd --------------------------
	.section	.nv.constant0._Z13sigmoidPrime_jPKdPd,"a",@progbits
	.sectionflags	@""
	.align	4
.nv.constant0._Z13sigmoidPrime_jPKdPd:
	.zero		920


//--------------------- .nv.constant0._Z8sigmoid_jPKdPd --------------------------
	.section	.nv.constant0._Z8sigmoid_jPKdPd,"a",@progbits
	.sectionflags	@""
	.align	4
.nv.constant0._Z8sigmoid_jPKdPd:
	.zero		920


//--------------------- .nv.constant0._Z16dotVectorMatrix_jjPKdS0_Pd --------------------------
	.section	.nv.constant0._Z16dotVectorMatrix_jjPKdS0_Pd,"a",@progbits
	.sectionflags	@""
	.align	4
.nv.constant0._Z16dotVectorMatrix_jjPKdS0_Pd:
	.zero		928


//--------------------- .nv.constant0._Z28dotMatrixVectorSumReduction_jjPd --------------------------
	.section	.nv.constant0._Z28dotMatrixVectorSumReduction_jjPd,"a",@progbits
	.sectionflags	@""
	.align	4
.nv.constant0._Z28dotMatrixVectorSumReduction_jjPd:
	.zero		912


//--------------------- .nv.constant0._Z24dotMatrixVectorMultiply_jjPKdS0_Pd --------------------------
	.section	.nv.constant0._Z24dotMatrixVectorMultiply_jjPKdS0_Pd,"a",@progbits
	.sectionflags	@""
	.align	4
.nv.constant0._Z24dotMatrixVectorMultiply_jjPKdS0_Pd:
	.zero		928


//--------------------- .nv.constant0._Z24dotVectorsWithMatrixOut_jjPKdS0_Pd --------------------------
	.section	.nv.constant0._Z24dotVectorsWithMatrixOut_jjPKdS0_Pd,"a",@progbits
	.sectionflags	@""
	.align	4
.nv.constant0._Z24dotVectorsWithMatrixOut_jjPKdS0_Pd:
	.zero		928


//--------------------- .nv.constant0._Z9multiply_jPKdS0_Pd --------------------------
	.section	.nv.constant0._Z9multiply_jPKdS0_Pd,"a",@progbits
	.sectionflags	@""
	.align	4
.nv.constant0._Z9multiply_jPKdS0_Pd:
	.zero		928


//--------------------- .nv.constant0._Z9subtract_jPKdS0_Pd --------------------------
	.section	.nv.constant0._Z9subtract_jPKdS0_Pd,"a",@progbits
	.sectionflags	@""
	.align	4
.nv.constant0._Z9subtract_jPKdS0_Pd:
	.zero		928


//--------------------- .nv.constant0._Z4add_jPKdS0_Pd --------------------------
	.section	.nv.constant0._Z4add_jPKdS0_Pd,"a",@progbits
	.sectionflags	@""
	.align	4
.nv.constant0._Z4add_jPKdS0_Pd:
	.zero		928


//--------------------- .nv.constant0._Z5zero_jPd --------------------------
	.section	.nv.constant0._Z5zero_jPd,"a",@progbits
	.sectionflags	@""
	.align	4
.nv.constant0._Z5zero_jPd:
	.zero		912


//--------------------- .nv.constant0._Z5copy_jPKdPd --------------------------
	.section	.nv.constant0._Z5copy_jPKdPd,"a",@progbits
	.sectionflags	@""
	.align	4
.nv.constant0._Z5copy_jPKdPd:
	.zero		920


//--------------------- SYMBOLS --------------------------

	.type		.nv.reservedSmem.offset0,@object
	.size		.nv.reservedSmem.offset0,0x4
	.type		.nv.reservedSmem.cap,@object
	.size		.nv.reservedSmem.cap,0x4
